	.target	sm_90a

	.elftype	@"ET_EXEC"


//--------------------- .note.nv.tkinfo           --------------------------
	.section	.note.nv.tkinfo,"",@"SHT_NOTE"
	.sectionflags	@"SHF_NOTE_NV_TKINFO"
	.tkinfo
        /*0018*/ 	.word	0x00000002
        /*0030*/ 	.string	""
        /*0030*/ 	.string	"ptxas"
        /*0030*/ 	.string	"Cuda compilation tools, release 13.0, V13.0.88"
        /*0030*/ 	.string	"Build cuda_13.0.r13.0/compiler.36424714_0"
        /*0030*/ 	.string	"-arch sm_90a -m 64 "



//--------------------- .note.nv.cuinfo           --------------------------
	.section	.note.nv.cuinfo,"",@"SHT_NOTE"
	.sectionflags	@"SHF_NOTE_NV_CUINFO"
        /*0018*/ 	.short	0x0002
        /*001a*/ 	.short	0x005a
        /*001c*/ 	.short	0x0082
	.zero		2


//--------------------- .nv.info                  --------------------------
	.section	.nv.info,"",@"SHT_CUDA_INFO"
	.align	4


	//----- nvinfo : EIATTR_REGCOUNT
	.align		4
        /*0000*/ 	.byte	0x04, 0x2f
        /*0002*/ 	.short	(.L_16 - .L_15)
	.align		4
.L_15:
        /*0004*/ 	.word	index@(_ZN7cutlass13device_kernelINS_4gemm6kernel13GemmUniversalIN4cute5tupleIJiiiiEEENS1_10collective13CollectiveMmaINS1_39MainloopSm90TmaGmmaRmemAWarpSpecializedILi2ENS5_IJNS4_1CILi1EEESB_SB_EEENS1_32KernelTmaWarpSpecializedPingpongEEENS5_IJNSA_ILi64EEENSA_ILi256EEESF_EEEfNS5_IJlSB_lEEEfNS5_IJSB_llEEENS4_8TiledMMAINS4_8MMA_AtomIJNS4_4SM904GMMA30MMA_64x256x8_F32TF32TF32_RS_TNILNSN_7ScaleInE1ELSP_1EEEEEENS4_6LayoutISC_NS5_IJNSA_ILi0EEEST_ST_EEEEENS5_IJNS4_10UnderscoreESW_SW_EEEEENS4_13SM90_TMA_LOADENS4_14ComposedLayoutINS4_7SwizzleILi3ELi4ELi3EEENS4_18smem_ptr_flag_bitsILi32EEENSS_INS5_IJNSA_ILi8EEENSA_ILi32EEEEEENS5_IJS16_SB_EEEEEEEvNS4_8identityESZ_NS10_INS11_ILi1ELi4ELi3EEES14_NSS_INS5_IJS15_S15_EEENS5_IJSB_S15_EEEEEEENS4_9Copy_AtomIJNS4_39AutoVectorizingCopyWithAssumedAlignmentILi128EEEfEEES1B_EENS_8epilogue10collective6detail29Sm90TmaWarpSpecializedAdapterINS1N_15DefaultEpilogueIfSI_SI_NS1M_6thread17LinearCombinationIfLi1EffLNS1R_9ScaleType4KindE0ELNS_15FloatRoundStyleE2EfEENS1_15EpilogueDefaultEEEEEvvEEEEvNT_6ParamsE)
        /*0008*/ 	.word	0x000000a8


	//----- nvinfo : EIATTR_FRAME_SIZE
	.align		4
.L_16:
        /*000c*/ 	.byte	0x04, 0x11
        /*000e*/ 	.short	(.L_18 - .L_17)
	.align		4
.L_17:
        /*0010*/ 	.word	index@(_ZN7cutlass13device_kernelINS_4gemm6kernel13GemmUniversalIN4cute5tupleIJiiiiEEENS1_10collective13CollectiveMmaINS1_39MainloopSm90TmaGmmaRmemAWarpSpecializedILi2ENS5_IJNS4_1CILi1EEESB_SB_EEENS1_32KernelTmaWarpSpecializedPingpongEEENS5_IJNSA_ILi64EEENSA_ILi256EEESF_EEEfNS5_IJlSB_lEEEfNS5_IJSB_llEEENS4_8TiledMMAINS4_8MMA_AtomIJNS4_4SM904GMMA30MMA_64x256x8_F32TF32TF32_RS_TNILNSN_7ScaleInE1ELSP_1EEEEEENS4_6LayoutISC_NS5_IJNSA_ILi0EEEST_ST_EEEEENS5_IJNS4_10UnderscoreESW_SW_EEEEENS4_13SM90_TMA_LOADENS4_14ComposedLayoutINS4_7SwizzleILi3ELi4ELi3EEENS4_18smem_ptr_flag_bitsILi32EEENSS_INS5_IJNSA_ILi8EEENSA_ILi32EEEEEENS5_IJS16_SB_EEEEEEEvNS4_8identityESZ_NS10_INS11_ILi1ELi4ELi3EEES14_NSS_INS5_IJS15_S15_EEENS5_IJSB_S15_EEEEEEENS4_9Copy_AtomIJNS4_39AutoVectorizingCopyWithAssumedAlignmentILi128EEEfEEES1B_EENS_8epilogue10collective6detail29Sm90TmaWarpSpecializedAdapterINS1N_15DefaultEpilogueIfSI_SI_NS1M_6thread17LinearCombinationIfLi1EffLNS1R_9ScaleType4KindE0ELNS_15FloatRoundStyleE2EfEENS1_15EpilogueDefaultEEEEEvvEEEEvNT_6ParamsE)
        /*0014*/ 	.word	0x00000000


	//----- nvinfo : EIATTR_MIN_STACK_SIZE
	.align		4
.L_18:
        /*0018*/ 	.byte	0x04, 0x12
        /*001a*/ 	.short	(.L_20 - .L_19)
	.align		4
.L_19:
        /*001c*/ 	.word	index@(_ZN7cutlass13device_kernelINS_4gemm6kernel13GemmUniversalIN4cute5tupleIJiiiiEEENS1_10collective13CollectiveMmaINS1_39MainloopSm90TmaGmmaRmemAWarpSpecializedILi2ENS5_IJNS4_1CILi1EEESB_SB_EEENS1_32KernelTmaWarpSpecializedPingpongEEENS5_IJNSA_ILi64EEENSA_ILi256EEESF_EEEfNS5_IJlSB_lEEEfNS5_IJSB_llEEENS4_8TiledMMAINS4_8MMA_AtomIJNS4_4SM904GMMA30MMA_64x256x8_F32TF32TF32_RS_TNILNSN_7ScaleInE1ELSP_1EEEEEENS4_6LayoutISC_NS5_IJNSA_ILi0EEEST_ST_EEEEENS5_IJNS4_10UnderscoreESW_SW_EEEEENS4_13SM90_TMA_LOADENS4_14ComposedLayoutINS4_7SwizzleILi3ELi4ELi3EEENS4_18smem_ptr_flag_bitsILi32EEENSS_INS5_IJNSA_ILi8EEENSA_ILi32EEEEEENS5_IJS16_SB_EEEEEEEvNS4_8identityESZ_NS10_INS11_ILi1ELi4ELi3EEES14_NSS_INS5_IJS15_S15_EEENS5_IJSB_S15_EEEEEEENS4_9Copy_AtomIJNS4_39AutoVectorizingCopyWithAssumedAlignmentILi128EEEfEEES1B_EENS_8epilogue10collective6detail29Sm90TmaWarpSpecializedAdapterINS1N_15DefaultEpilogueIfSI_SI_NS1M_6thread17LinearCombinationIfLi1EffLNS1R_9ScaleType4KindE0ELNS_15FloatRoundStyleE2EfEENS1_15EpilogueDefaultEEEEEvvEEEEvNT_6ParamsE)
        /*0020*/ 	.word	0x00000000
.L_20:


//--------------------- .nv.compat                --------------------------
	.section	.nv.compat,"",@"SHT_CUDA_COMPAT_INFO"
	.align	4
        /*0000*/ 	.byte	0x02, 0x09, 0x01, 0x00, 0x02, 0x02, 0x04, 0x00, 0x02, 0x05, 0x05, 0x00, 0x03, 0x07, 0x01, 0x01
        /*0010*/ 	.byte	0x02, 0x03, 0x01, 0x00, 0x02, 0x06, 0x01, 0x00, 0x04, 0x0b, 0x08, 0x00, 0x00, 0x00, 0x00, 0x00
        /*0020*/ 	.byte	0x00, 0x00, 0x00, 0x00


//--------------------- .nv.info._ZN7cutlass13device_kernelINS_4gemm6kernel13GemmUniversalIN4cute5tupleIJiiiiEEENS1_10collective13CollectiveMmaINS1_39MainloopSm90TmaGmmaRmemAWarpSpecializedILi2ENS5_IJNS4_1CILi1EEESB_SB_EEENS1_32KernelTmaWarpSpecializedPingpongEEENS5_IJNSA_ILi64EEENSA_ILi256EEESF_EEEfNS5_IJlSB_lEEEfNS5_IJSB_llEEENS4_8TiledMMAINS4_8MMA_AtomIJNS4_4SM904GMMA30MMA_64x256x8_F32TF32TF32_RS_TNILNSN_7ScaleInE1ELSP_1EEEEEENS4_6LayoutISC_NS5_IJNSA_ILi0EEEST_ST_EEEEENS5_IJNS4_10UnderscoreESW_SW_EEEEENS4_13SM90_TMA_LOADENS4_14ComposedLayoutINS4_7SwizzleILi3ELi4ELi3EEENS4_18smem_ptr_flag_bitsILi32EEENSS_INS5_IJNSA_ILi8EEENSA_ILi32EEEEEENS5_IJS16_SB_EEEEEEEvNS4_8identityESZ_NS10_INS11_ILi1ELi4ELi3EEES14_NSS_INS5_IJS15_S15_EEENS5_IJSB_S15_EEEEEEENS4_9Copy_AtomIJNS4_39AutoVectorizingCopyWithAssumedAlignmentILi128EEEfEEES1B_EENS_8epilogue10collective6detail29Sm90TmaWarpSpecializedAdapterINS1N_15DefaultEpilogueIfSI_SI_NS1M_6thread17LinearCombinationIfLi1EffLNS1R_9ScaleType4KindE0ELNS_15FloatRoundStyleE2EfEENS1_15EpilogueDefaultEEEEEvvEEEEvNT_6ParamsE --------------------------
	.section	.nv.info._ZN7cutlass13device_kernelINS_4gemm6kernel13GemmUniversalIN4cute5tupleIJiiiiEEENS1_10collective13CollectiveMmaINS1_39MainloopSm90TmaGmmaRmemAWarpSpecializedILi2ENS5_IJNS4_1CILi1EEESB_SB_EEENS1_32KernelTmaWarpSpecializedPingpongEEENS5_IJNSA_ILi64EEENSA_ILi256EEESF_EEEfNS5_IJlSB_lEEEfNS5_IJSB_llEEENS4_8TiledMMAINS4_8MMA_AtomIJNS4_4SM904GMMA30MMA_64x256x8_F32TF32TF32_RS_TNILNSN_7ScaleInE1ELSP_1EEEEEENS4_6LayoutISC_NS5_IJNSA_ILi0EEEST_ST_EEEEENS5_IJNS4_10UnderscoreESW_SW_EEEEENS4_13SM90_TMA_LOADENS4_14ComposedLayoutINS4_7SwizzleILi3ELi4ELi3EEENS4_18smem_ptr_flag_bitsILi32EEENSS_INS5_IJNSA_ILi8EEENSA_ILi32EEEEEENS5_IJS16_SB_EEEEEEEvNS4_8identityESZ_NS10_INS11_ILi1ELi4ELi3EEES14_NSS_INS5_IJS15_S15_EEENS5_IJSB_S15_EEEEEEENS4_9Copy_AtomIJNS4_39AutoVectorizingCopyWithAssumedAlignmentILi128EEEfEEES1B_EENS_8epilogue10collective6detail29Sm90TmaWarpSpecializedAdapterINS1N_15DefaultEpilogueIfSI_SI_NS1M_6thread17LinearCombinationIfLi1EffLNS1R_9ScaleType4KindE0ELNS_15FloatRoundStyleE2EfEENS1_15EpilogueDefaultEEEEEvvEEEEvNT_6ParamsE,"",@"SHT_CUDA_INFO"
	.sectionflags	@""
	.align	4


	//----- nvinfo : EIATTR_CUDA_API_VERSION
	.align		4
        /*0000*/ 	.byte	0x04, 0x37
        /*0002*/ 	.short	(.L_22 - .L_21)
.L_21:
        /*0004*/ 	.word	0x00000082


	//----- nvinfo : EIATTR_KPARAM_INFO
	.align		4
.L_22:
        /*0008*/ 	.byte	0x04, 0x17
        /*000a*/ 	.short	(.L_24 - .L_23)
.L_23:
        /*000c*/ 	.word	0x00000000
        /*0010*/ 	.short	0x0000
        /*0012*/ 	.short	0x0070
        /*0014*/ 	.byte	0x00, 0xf0, 0x01, 0x10


	//----- nvinfo : EIATTR_SPARSE_MMA_MASK
	.align		4
.L_24:
        /*0018*/ 	.byte	0x03, 0x50
        /*001a*/ 	.short	0x0000


	//----- nvinfo : EIATTR_MAXREG_COUNT
	.align		4
        /*001c*/ 	.byte	0x03, 0x1b
        /*001e*/ 	.short	0x00a8


	//----- nvinfo : EIATTR_NUM_BARRIERS
	.align		4
        /*0020*/ 	.byte	0x02, 0x4c
        /*0022*/ 	.byte	0x01
	.zero		1


	//----- nvinfo : EIATTR_EXTERNS
	.align		4
        /*0024*/ 	.byte	0x04, 0x0f
        /*0026*/ 	.short	(.L_26 - .L_25)


	//   ....[0]....
	.align		4
.L_25:
        /*0028*/ 	.word	index@(__assertfail)


	//----- nvinfo : EIATTR_MERCURY_ISA_VERSION
	.align		4
.L_26:
        /*002c*/ 	.byte	0x03, 0x5f
        /*002e*/ 	.short	0x0101


	//----- nvinfo : EIATTR_INT_WARP_WIDE_INSTR_OFFSETS
	.align		4
        /*0030*/ 	.byte	0x04, 0x31
        /*0032*/ 	.short	(.L_28 - .L_27)


	//   ....[0]....
.L_27:
        /*0034*/ 	.word	0x00000450


	//   ....[1]....
        /*0038*/ 	.word	0x00000460


	//   ....[2]....
        /*003c*/ 	.word	0x000004d0


	//   ....[3]....
        /*0040*/ 	.word	0x000004e0


	//   ....[4]....
        /*0044*/ 	.word	0x000004f0


	//   ....[5]....
        /*0048*/ 	.word	0x00000510


	//   ....[6]....
        /*004c*/ 	.word	0x00000570


	//   ....[7]....
        /*0050*/ 	.word	0x00000590


	//----- nvinfo : EIATTR_COOP_GROUP_MASK_REGIDS
	.align		4
.L_28:
        /*0054*/ 	.byte	0x04, 0x29
        /*0056*/ 	.short	(.L_30 - .L_29)


	//   ....[0]....
.L_29:
        /*0058*/ 	.word	0xffffffff


	//   ....[1]....
        /*005c*/ 	.word	0xffffffff


	//   ....[2]....
        /*0060*/ 	.word	0xffffffff


	//   ....[3]....
        /*0064*/ 	.word	0xffffffff


	//   ....[4]....
        /*0068*/ 	.word	0xffffffff


	//   ....[5]....
        /*006c*/ 	.word	0xffffffff


	//   ....[6]....
        /*0070*/ 	.word	0x0500000f


	//----- nvinfo : EIATTR_COOP_GROUP_INSTR_OFFSETS
	.align		4
.L_30:
        /*0074*/ 	.byte	0x04, 0x28
        /*0076*/ 	.short	(.L_32 - .L_31)


	//   ....[0]....
.L_31:
        /*0078*/ 	.word	0x00000050


	//   ....[1]....
        /*007c*/ 	.word	0x00000080


	//   ....[2]....
        /*0080*/ 	.word	0x00000180


	//   ....[3]....
        /*0084*/ 	.word	0x00000350


	//   ....[4]....
        /*0088*/ 	.word	0x00000390


	//   ....[5]....
        /*008c*/ 	.word	0x000003d0


	//   ....[6]....
        /*0090*/ 	.word	0x0000b400


	//----- nvinfo : EIATTR_REG_RECONFIG
	.align		4
.L_32:
        /*0094*/ 	.byte	0x01, 0x54
	.zero		2


	//----- nvinfo : EIATTR_SYSCALL_OFFSETS
	.align		4
        /*0098*/ 	.byte	0x04, 0x46
        /*009a*/ 	.short	(.L_34 - .L_33)


	//   ....[0]....
.L_33:
        /*009c*/ 	.word	0x000016d0


	//   ....[1]....
        /*00a0*/ 	.word	0x00001810


	//   ....[2]....
        /*00a4*/ 	.word	0x00001900


	//   ....[3]....
        /*00a8*/ 	.word	0x0000a240


	//   ....[4]....
        /*00ac*/ 	.word	0x0000a370


	//----- nvinfo : EIATTR_MBARRIER_INSTR_OFFSETS
	.align		4
.L_34:
        /*00b0*/ 	.byte	0x04, 0x39
        /*00b2*/ 	.short	(.L_36 - .L_35)


	//   ....[0]....
.L_35:
        /*00b4*/ 	.word	0x00000300
        /*00b8*/ 	.word	0x000000ff
        /*00bc*/ 	.word	0x00000000
        /*00c0*/ 	.short	0x0100
        /*00c2*/ 	.byte	0x09
	.zero		1


	//   ....[1]....
        /*00c4*/ 	.word	0x00000310
        /*00c8*/ 	.word	0x000000ff
        /*00cc*/ 	.word	0x00000010
        /*00d0*/ 	.short	0x0100
        /*00d2*/ 	.byte	0x09
	.zero		1


	//   ....[2]....
        /*00d4*/ 	.word	0x00000320
        /*00d8*/ 	.word	0x000000ff
        /*00dc*/ 	.word	0x00000008
        /*00e0*/ 	.short	0x0100
        /*00e2*/ 	.byte	0x09
	.zero		1


	//   ....[3]....
        /*00e4*/ 	.word	0x00000330
        /*00e8*/ 	.word	0x000000ff
        /*00ec*/ 	.word	0x00000018
        /*00f0*/ 	.short	0x0100
        /*00f2*/ 	.byte	0x09
	.zero		1


	//   ....[4]....
        /*00f4*/ 	.word	0x000005b0
        /*00f8*/ 	.word	0x000000ff
        /*00fc*/ 	.word	0x00000050
        /*0100*/ 	.short	0x0100
        /*0102*/ 	.byte	0x09
	.zero		1


	//   ....[5]....
        /*0104*/ 	.word	0x000005c0
        /*0108*/ 	.word	0x000000ff
        /*010c*/ 	.word	0x00000058
        /*0110*/ 	.short	0x0100
        /*0112*/ 	.byte	0x09
	.zero		1


	//   ....[6]....
        /*0114*/ 	.word	0x00000610
        /*0118*/ 	.word	0x000000ff
        /*011c*/ 	.word	0x00000030
        /*0120*/ 	.short	0x0100
        /*0122*/ 	.byte	0x0a
	.zero		1


	//   ....[7]....
        /*0124*/ 	.word	0x00000630
        /*0128*/ 	.word	0x000000ff
        /*012c*/ 	.word	0x00000038
        /*0130*/ 	.short	0x0100
        /*0132*/ 	.byte	0x0a
	.zero		1


	//   ....[8]....
        /*0134*/ 	.word	0x00000640
        /*0138*/ 	.word	0x000000ff
        /*013c*/ 	.word	0x00000040
        /*0140*/ 	.short	0x0100
        /*0142*/ 	.byte	0x0a
	.zero		1


	//   ....[9]....
        /*0144*/ 	.word	0x00000650
        /*0148*/ 	.word	0x000000ff
        /*014c*/ 	.word	0x00000048
        /*0150*/ 	.short	0x0100
        /*0152*/ 	.byte	0x0a
	.zero		1


	//   ....[10]....
        /*0154*/ 	.word	0x00001580
        /*0158*/ 	.word	0x0000009f
        /*015c*/ 	.word	0x00000000
        /*0160*/ 	.short	0x010a
        /*0162*/ 	.byte	0x33
	.zero		1


	//   ....[11]....
        /*0164*/ 	.word	0x000019b0
        /*0168*/ 	.word	0x00000003
        /*016c*/ 	.word	0x00000000
        /*0170*/ 	.short	0x010a
        /*0172*/ 	.byte	0x3f
	.zero		1


	//   ....[12]....
        /*0174*/ 	.word	0x000019f0
        /*0178*/ 	.word	0x00000003
        /*017c*/ 	.word	0x00000000
        /*0180*/ 	.short	0x010a
        /*0182*/ 	.byte	0x3f
	.zero		1


	//   ....[13]....
        /*0184*/ 	.word	0x00001b20
        /*0188*/ 	.word	0x00000004
        /*018c*/ 	.word	0x00000000
        /*0190*/ 	.short	0x010a
        /*0192*/ 	.byte	0x3f
	.zero		1


	//   ....[14]....
        /*0194*/ 	.word	0x00002100
        /*0198*/ 	.word	0x00000004
        /*019c*/ 	.word	0x00000000
        /*01a0*/ 	.short	0x010a
        /*01a2*/ 	.byte	0x3f
	.zero		1


	//   ....[15]....
        /*01a4*/ 	.word	0x000022d0
        /*01a8*/ 	.word	0x0000000a
        /*01ac*/ 	.word	0x00000000
        /*01b0*/ 	.short	0x010a
        /*01b2*/ 	.byte	0x3f
	.zero		1


	//   ....[16]....
        /*01b4*/ 	.word	0x00002490
        /*01b8*/ 	.word	0x000000ff
        /*01bc*/ 	.word	0x00000000
        /*01c0*/ 	.short	0x0101
        /*01c2*/ 	.byte	0x06
	.zero		1


	//   ....[17]....
        /*01c4*/ 	.word	0x00002900
        /*01c8*/ 	.word	0x0000000a
        /*01cc*/ 	.word	0x00000000
        /*01d0*/ 	.short	0x010a
        /*01d2*/ 	.byte	0x3f
	.zero		1


	//   ....[18]....
        /*01d4*/ 	.word	0x00002c70
        /*01d8*/ 	.word	0x000000ff
        /*01dc*/ 	.word	0x00000000
        /*01e0*/ 	.short	0x0101
        /*01e2*/ 	.byte	0x04
	.zero		1


	//   ....[19]....
        /*01e4*/ 	.word	0x00003090
        /*01e8*/ 	.word	0x00000000
        /*01ec*/ 	.word	0x00000000
        /*01f0*/ 	.short	0x0101
        /*01f2*/ 	.byte	0x32
	.zero		1


	//   ....[20]....
        /*01f4*/ 	.word	0x00003130
        /*01f8*/ 	.word	0x000000ff
        /*01fc*/ 	.word	0x00000000
        /*0200*/ 	.short	0x0101
        /*0202*/ 	.byte	0x04
	.zero		1


	//   ....[21]....
        /*0204*/ 	.word	0x000031f0
        /*0208*/ 	.word	0x0000009f
        /*020c*/ 	.word	0x00000010
        /*0210*/ 	.short	0x010a
        /*0212*/ 	.byte	0x33
	.zero		1


	//   ....[22]....
        /*0214*/ 	.word	0x000097c0
        /*0218*/ 	.word	0x00000002
        /*021c*/ 	.word	0x00000000
        /*0220*/ 	.short	0x0101
        /*0222*/ 	.byte	0x32
	.zero		1


	//   ....[23]....
        /*0224*/ 	.word	0x0000a4b0
        /*0228*/ 	.word	0x00000006
        /*022c*/ 	.word	0x00000010
        /*0230*/ 	.short	0x010a
        /*0232*/ 	.byte	0x3f
	.zero		1


	//   ....[24]....
        /*0234*/ 	.word	0x0000ab50
        /*0238*/ 	.word	0x00000002
        /*023c*/ 	.word	0x00000058
        /*0240*/ 	.short	0x0101
        /*0242*/ 	.byte	0x3f
	.zero		1


	//   ....[25]....
        /*0244*/ 	.word	0x0000b280
        /*0248*/ 	.word	0x00000005
        /*024c*/ 	.word	0x00000000
        /*0250*/ 	.short	0x010a
        /*0252*/ 	.byte	0x3f
	.zero		1


	//   ....[26]....
        /*0254*/ 	.word	0x0000b300
        /*0258*/ 	.word	0x00000003
        /*025c*/ 	.word	0x00000000
        /*0260*/ 	.short	0x010a
        /*0262*/ 	.byte	0x3f
	.zero		1


	//   ....[27]....
        /*0264*/ 	.word	0x0000b370
        /*0268*/ 	.word	0x00000003
        /*026c*/ 	.word	0x00000000
        /*0270*/ 	.short	0x010a
        /*0272*/ 	.byte	0x3f
	.zero		1


	//   ....[28]....
        /*0274*/ 	.word	0x0000b430
        /*0278*/ 	.word	0x00000003
        /*027c*/ 	.word	0x00000000
        /*0280*/ 	.short	0x010a
        /*0282*/ 	.byte	0x3f
	.zero		1


	//   ....[29]....
        /*0284*/ 	.word	0x0000b480
        /*0288*/ 	.word	0x00000004
        /*028c*/ 	.word	0x00000000
        /*0290*/ 	.short	0x010a
        /*0292*/ 	.byte	0x3f
	.zero		1


	//   ....[30]....
        /*0294*/ 	.word	0x0000b4d0
        /*0298*/ 	.word	0x0000000a
        /*029c*/ 	.word	0x00000000
        /*02a0*/ 	.short	0x010a
        /*02a2*/ 	.byte	0x3f
	.zero		1


	//   ....[31]....
        /*02a4*/ 	.word	0x0000b530
        /*02a8*/ 	.word	0x00000003
        /*02ac*/ 	.word	0x00000010
        /*02b0*/ 	.short	0x010a
        /*02b2*/ 	.byte	0x3f
	.zero		1


	//   ....[32]....
        /*02b4*/ 	.word	0x0000b600
        /*02b8*/ 	.word	0x00000006
        /*02bc*/ 	.word	0x00000010
        /*02c0*/ 	.short	0x010a
        /*02c2*/ 	.byte	0x3f
	.zero		1


	//   ....[33]....
        /*02c4*/ 	.word	0x0000b6d0
        /*02c8*/ 	.word	0x00000005
        /*02cc*/ 	.word	0x00000000
        /*02d0*/ 	.short	0x010a
        /*02d2*/ 	.byte	0x3f
	.zero		1


	//----- nvinfo : EIATTR_NUM_MBARRIERS
	.align		4
.L_36:
        /*02d4*/ 	.byte	0x03, 0x38
        /*02d6*/ 	.short	0x000a


	//----- nvinfo : EIATTR_EXIT_INSTR_OFFSETS
	.align		4
        /*02d8*/ 	.byte	0x04, 0x1c
        /*02da*/ 	.short	(.L_38 - .L_37)


	//   ....[0]....
.L_37:
        /*02dc*/ 	.word	0x00001210


	//   ....[1]....
        /*02e0*/ 	.word	0x00001270


	//   ....[2]....
        /*02e4*/ 	.word	0x00009ee0


	//   ....[3]....
        /*02e8*/ 	.word	0x00009f10


	//   ....[4]....
        /*02ec*/ 	.word	0x0000b350


	//----- nvinfo : EIATTR_MAX_THREADS
	.align		4
.L_38:
        /*02f0*/ 	.byte	0x04, 0x05
        /*02f2*/ 	.short	(.L_40 - .L_39)
.L_39:
        /*02f4*/ 	.word	0x00000180
        /*02f8*/ 	.word	0x00000001
        /*02fc*/ 	.word	0x00000001


	//----- nvinfo : EIATTR_CRS_STACK_SIZE
	.align		4
.L_40:
        /*0300*/ 	.byte	0x04, 0x1e
        /*0302*/ 	.short	(.L_42 - .L_41)
.L_41:
        /*0304*/ 	.word	0x00000000


	//----- nvinfo : EIATTR_CBANK_PARAM_SIZE
	.align		4
.L_42:
        /*0308*/ 	.byte	0x03, 0x19
        /*030a*/ 	.short	0x0470


	//----- nvinfo : EIATTR_PARAM_CBANK
	.align		4
        /*030c*/ 	.byte	0x04, 0x0a
        /*030e*/ 	.short	(.L_44 - .L_43)
	.align		4
.L_43:
        /*0310*/ 	.word	index@(.nv.constant0._ZN7cutlass13device_kernelINS_4gemm6kernel13GemmUniversalIN4cute5tupleIJiiiiEEENS1_10collective13CollectiveMmaINS1_39MainloopSm90TmaGmmaRmemAWarpSpecializedILi2ENS5_IJNS4_1CILi1EEESB_SB_EEENS1_32KernelTmaWarpSpecializedPingpongEEENS5_IJNSA_ILi64EEENSA_ILi256EEESF_EEEfNS5_IJlSB_lEEEfNS5_IJSB_llEEENS4_8TiledMMAINS4_8MMA_AtomIJNS4_4SM904GMMA30MMA_64x256x8_F32TF32TF32_RS_TNILNSN_7ScaleInE1ELSP_1EEEEEENS4_6LayoutISC_NS5_IJNSA_ILi0EEEST_ST_EEEEENS5_IJNS4_10UnderscoreESW_SW_EEEEENS4_13SM90_TMA_LOADENS4_14ComposedLayoutINS4_7SwizzleILi3ELi4ELi3EEENS4_18smem_ptr_flag_bitsILi32EEENSS_INS5_IJNSA_ILi8EEENSA_ILi32EEEEEENS5_IJS16_SB_EEEEEEEvNS4_8identityESZ_NS10_INS11_ILi1ELi4ELi3EEES14_NSS_INS5_IJS15_S15_EEENS5_IJSB_S15_EEEEEEENS4_9Copy_AtomIJNS4_39AutoVectorizingCopyWithAssumedAlignmentILi128EEEfEEES1B_EENS_8epilogue10collective6detail29Sm90TmaWarpSpecializedAdapterINS1N_15DefaultEpilogueIfSI_SI_NS1M_6thread17LinearCombinationIfLi1EffLNS1R_9ScaleType4KindE0ELNS_15FloatRoundStyleE2EfEENS1_15EpilogueDefaultEEEEEvvEEEEvNT_6ParamsE)
        /*0314*/ 	.short	0x0210
        /*0316*/ 	.short	0x0470


	//----- nvinfo : EIATTR_SW_WAR
	.align		4
.L_44:
        /*0318*/ 	.byte	0x04, 0x36
        /*031a*/ 	.short	(.L_46 - .L_45)
.L_45:
        /*031c*/ 	.word	0x00000008
.L_46:


//--------------------- .nv.callgraph             --------------------------
	.section	.nv.callgraph,"",@"SHT_CUDA_CALLGRAPH"
	.align	4
	.sectionentsize	8
	.align		4
        /*0000*/ 	.word	0x00000000
	.align		4
        /*0004*/ 	.word	0xffffffff
	.align		4
        /*0008*/ 	.word	index@(_ZN7cutlass13device_kernelINS_4gemm6kernel13GemmUniversalIN4cute5tupleIJiiiiEEENS1_10collective13CollectiveMmaINS1_39MainloopSm90TmaGmmaRmemAWarpSpecializedILi2ENS5_IJNS4_1CILi1EEESB_SB_EEENS1_32KernelTmaWarpSpecializedPingpongEEENS5_IJNSA_ILi64EEENSA_ILi256EEESF_EEEfNS5_IJlSB_lEEEfNS5_IJSB_llEEENS4_8TiledMMAINS4_8MMA_AtomIJNS4_4SM904GMMA30MMA_64x256x8_F32TF32TF32_RS_TNILNSN_7ScaleInE1ELSP_1EEEEEENS4_6LayoutISC_NS5_IJNSA_ILi0EEEST_ST_EEEEENS5_IJNS4_10UnderscoreESW_SW_EEEEENS4_13SM90_TMA_LOADENS4_14ComposedLayoutINS4_7SwizzleILi3ELi4ELi3EEENS4_18smem_ptr_flag_bitsILi32EEENSS_INS5_IJNSA_ILi8EEENSA_ILi32EEEEEENS5_IJS16_SB_EEEEEEEvNS4_8identityESZ_NS10_INS11_ILi1ELi4ELi3EEES14_NSS_INS5_IJS15_S15_EEENS5_IJSB_S15_EEEEEEENS4_9Copy_AtomIJNS4_39AutoVectorizingCopyWithAssumedAlignmentILi128EEEfEEES1B_EENS_8epilogue10collective6detail29Sm90TmaWarpSpecializedAdapterINS1N_15DefaultEpilogueIfSI_SI_NS1M_6thread17LinearCombinationIfLi1EffLNS1R_9ScaleType4KindE0ELNS_15FloatRoundStyleE2EfEENS1_15EpilogueDefaultEEEEEvvEEEEvNT_6ParamsE)
	.align		4
        /*000c*/ 	.word	index@(__assertfail)
	.align		4
        /*0010*/ 	.word	0x00000000
	.align		4
        /*0014*/ 	.word	0xfffffffe
	.align		4
        /*0018*/ 	.word	0x00000000
	.align		4
        /*001c*/ 	.word	0xfffffffd
	.align		4
        /*0020*/ 	.word	0x00000000
	.align		4
        /*0024*/ 	.word	0xfffffffc


//--------------------- .nv.constant4             --------------------------
	.section	.nv.constant4,"a",@progbits
	.align	8
	.align		8
.nv.constant4:
        /*0000*/ 	.dword	__assertfail
	.align		8
        /*0008*/ 	.dword	__unnamed_1
	.align		8
        /*0010*/ 	.dword	__unnamed_2
	.align		8
        /*0018*/ 	.dword	_ZN40_INTERNAL_78ed1c74_4_k_cu_da56c359_346754cuda3std3__45__cpo5beginE
	.align		8
        /*0020*/ 	.dword	_ZN40_INTERNAL_78ed1c74_4_k_cu_da56c359_346754cuda3std3__45__cpo3endE
	.align		8
        /*0028*/ 	.dword	_ZN40_INTERNAL_78ed1c74_4_k_cu_da56c359_346754cuda3std3__45__cpo6cbeginE
	.align		8
        /*0030*/ 	.dword	_ZN40_INTERNAL_78ed1c74_4_k_cu_da56c359_346754cuda3std3__45__cpo4cendE
	.align		8
        /*0038*/ 	.dword	_ZN40_INTERNAL_78ed1c74_4_k_cu_da56c359_346754cuda3std3__442_GLOBAL__N__78ed1c74_4_k_cu_da56c359_346756ignoreE
	.align		8
        /*0040*/ 	.dword	_ZN40_INTERNAL_78ed1c74_4_k_cu_da56c359_346754cuda3std3__419piecewise_constructE
	.align		8
        /*0048*/ 	.dword	_ZN40_INTERNAL_78ed1c74_4_k_cu_da56c359_346754cuda3std3__48in_placeE
	.align		8
        /*0050*/ 	.dword	_ZN40_INTERNAL_78ed1c74_4_k_cu_da56c359_346754cuda3std6ranges3__45__cpo4swapE
	.align		8
        /*0058*/ 	.dword	_ZN40_INTERNAL_78ed1c74_4_k_cu_da56c359_346754cuda3std6ranges3__45__cpo9iter_moveE
	.align		8
        /*0060*/ 	.dword	_ZN40_INTERNAL_78ed1c74_4_k_cu_da56c359_346754cute7productE
	.align		8
        /*0068*/ 	.dword	_ZN40_INTERNAL_78ed1c74_4_k_cu_da56c359_346754cute1_E
	.align		8
        /*0070*/ 	.dword	$str$24
	.align		8
        /*0078*/ 	.dword	$str$25


//--------------------- .text._ZN7cutlass13device_kernelINS_4gemm6kernel13GemmUniversalIN4cute5tupleIJiiiiEEENS1_10collective13CollectiveMmaINS1_39MainloopSm90TmaGmmaRmemAWarpSpecializedILi2ENS5_IJNS4_1CILi1EEESB_SB_EEENS1_32KernelTmaWarpSpecializedPingpongEEENS5_IJNSA_ILi64EEENSA_ILi256EEESF_EEEfNS5_IJlSB_lEEEfNS5_IJSB_llEEENS4_8TiledMMAINS4_8MMA_AtomIJNS4_4SM904GMMA30MMA_64x256x8_F32TF32TF32_RS_TNILNSN_7ScaleInE1ELSP_1EEEEEENS4_6LayoutISC_NS5_IJNSA_ILi0EEEST_ST_EEEEENS5_IJNS4_10UnderscoreESW_SW_EEEEENS4_13SM90_TMA_LOADENS4_14ComposedLayoutINS4_7SwizzleILi3ELi4ELi3EEENS4_18smem_ptr_flag_bitsILi32EEENSS_INS5_IJNSA_ILi8EEENSA_ILi32EEEEEENS5_IJS16_SB_EEEEEEEvNS4_8identityESZ_NS10_INS11_ILi1ELi4ELi3EEES14_NSS_INS5_IJS15_S15_EEENS5_IJSB_S15_EEEEEEENS4_9Copy_AtomIJNS4_39AutoVectorizingCopyWithAssumedAlignmentILi128EEEfEEES1B_EENS_8epilogue10collective6detail29Sm90TmaWarpSpecializedAdapterINS1N_15DefaultEpilogueIfSI_SI_NS1M_6thread17LinearCombinationIfLi1EffLNS1R_9ScaleType4KindE0ELNS_15FloatRoundStyleE2EfEENS1_15EpilogueDefaultEEEEEvvEEEEvNT_6ParamsE --------------------------
	.section	.text._ZN7cutlass13device_kernelINS_4gemm6kernel13GemmUniversalIN4cute5tupleIJiiiiEEENS1_10collective13CollectiveMmaINS1_39MainloopSm90TmaGmmaRmemAWarpSpecializedILi2ENS5_IJNS4_1CILi1EEESB_SB_EEENS1_32KernelTmaWarpSpecializedPingpongEEENS5_IJNSA_ILi64EEENSA_ILi256EEESF_EEEfNS5_IJlSB_lEEEfNS5_IJSB_llEEENS4_8TiledMMAINS4_8MMA_AtomIJNS4_4SM904GMMA30MMA_64x256x8_F32TF32TF32_RS_TNILNSN_7ScaleInE1ELSP_1EEEEEENS4_6LayoutISC_NS5_IJNSA_ILi0EEEST_ST_EEEEENS5_IJNS4_10UnderscoreESW_SW_EEEEENS4_13SM90_TMA_LOADENS4_14ComposedLayoutINS4_7SwizzleILi3ELi4ELi3EEENS4_18smem_ptr_flag_bitsILi32EEENSS_INS5_IJNSA_ILi8EEENSA_ILi32EEEEEENS5_IJS16_SB_EEEEEEEvNS4_8identityESZ_NS10_INS11_ILi1ELi4ELi3EEES14_NSS_INS5_IJS15_S15_EEENS5_IJSB_S15_EEEEEEENS4_9Copy_AtomIJNS4_39AutoVectorizingCopyWithAssumedAlignmentILi128EEEfEEES1B_EENS_8epilogue10collective6detail29Sm90TmaWarpSpecializedAdapterINS1N_15DefaultEpilogueIfSI_SI_NS1M_6thread17LinearCombinationIfLi1EffLNS1R_9ScaleType4KindE0ELNS_15FloatRoundStyleE2EfEENS1_15EpilogueDefaultEEEEEvvEEEEvNT_6ParamsE,"ax",@progbits
	.align	128
.text._ZN7cutlass13device_kernelINS_4gemm6kernel13GemmUniversalIN4cute5tupleIJiiiiEEENS1_10collective13CollectiveMmaINS1_39MainloopSm90TmaGmmaRmemAWarpSpecializedILi2ENS5_IJNS4_1CILi1EEESB_SB_EEENS1_32KernelTmaWarpSpecializedPingpongEEENS5_IJNSA_ILi64EEENSA_ILi256EEESF_EEEfNS5_IJlSB_lEEEfNS5_IJSB_llEEENS4_8TiledMMAINS4_8MMA_AtomIJNS4_4SM904GMMA30MMA_64x256x8_F32TF32TF32_RS_TNILNSN_7ScaleInE1ELSP_1EEEEEENS4_6LayoutISC_NS5_IJNSA_ILi0EEEST_ST_EEEEENS5_IJNS4_10UnderscoreESW_SW_EEEEENS4_13SM90_TMA_LOADENS4_14ComposedLayoutINS4_7SwizzleILi3ELi4ELi3EEENS4_18smem_ptr_flag_bitsILi32EEENSS_INS5_IJNSA_ILi8EEENSA_ILi32EEEEEENS5_IJS16_SB_EEEEEEEvNS4_8identityESZ_NS10_INS11_ILi1ELi4ELi3EEES14_NSS_INS5_IJS15_S15_EEENS5_IJSB_S15_EEEEEEENS4_9Copy_AtomIJNS4_39AutoVectorizingCopyWithAssumedAlignmentILi128EEEfEEES1B_EENS_8epilogue10collective6detail29Sm90TmaWarpSpecializedAdapterINS1N_15DefaultEpilogueIfSI_SI_NS1M_6thread17LinearCombinationIfLi1EffLNS1R_9ScaleType4KindE0ELNS_15FloatRoundStyleE2EfEENS1_15EpilogueDefaultEEEEEvvEEEEvNT_6ParamsE:
        .type           _ZN7cutlass13device_kernelINS_4gemm6kernel13GemmUniversalIN4cute5tupleIJiiiiEEENS1_10collective13CollectiveMmaINS1_39MainloopSm90TmaGmmaRmemAWarpSpecializedILi2ENS5_IJNS4_1CILi1EEESB_SB_EEENS1_32KernelTmaWarpSpecializedPingpongEEENS5_IJNSA_ILi64EEENSA_ILi256EEESF_EEEfNS5_IJlSB_lEEEfNS5_IJSB_llEEENS4_8TiledMMAINS4_8MMA_AtomIJNS4_4SM904GMMA30MMA_64x256x8_F32TF32TF32_RS_TNILNSN_7ScaleInE1ELSP_1EEEEEENS4_6LayoutISC_NS5_IJNSA_ILi0EEEST_ST_EEEEENS5_IJNS4_10UnderscoreESW_SW_EEEEENS4_13SM90_TMA_LOADENS4_14ComposedLayoutINS4_7SwizzleILi3ELi4ELi3EEENS4_18smem_ptr_flag_bitsILi32EEENSS_INS5_IJNSA_ILi8EEENSA_ILi32EEEEEENS5_IJS16_SB_EEEEEEEvNS4_8identityESZ_NS10_INS11_ILi1ELi4ELi3EEES14_NSS_INS5_IJS15_S15_EEENS5_IJSB_S15_EEEEEEENS4_9Copy_AtomIJNS4_39AutoVectorizingCopyWithAssumedAlignmentILi128EEEfEEES1B_EENS_8epilogue10collective6detail29Sm90TmaWarpSpecializedAdapterINS1N_15DefaultEpilogueIfSI_SI_NS1M_6thread17LinearCombinationIfLi1EffLNS1R_9ScaleType4KindE0ELNS_15FloatRoundStyleE2EfEENS1_15EpilogueDefaultEEEEEvvEEEEvNT_6ParamsE,@function
        .size           _ZN7cutlass13device_kernelINS_4gemm6kernel13GemmUniversalIN4cute5tupleIJiiiiEEENS1_10collective13CollectiveMmaINS1_39MainloopSm90TmaGmmaRmemAWarpSpecializedILi2ENS5_IJNS4_1CILi1EEESB_SB_EEENS1_32KernelTmaWarpSpecializedPingpongEEENS5_IJNSA_ILi64EEENSA_ILi256EEESF_EEEfNS5_IJlSB_lEEEfNS5_IJSB_llEEENS4_8TiledMMAINS4_8MMA_AtomIJNS4_4SM904GMMA30MMA_64x256x8_F32TF32TF32_RS_TNILNSN_7ScaleInE1ELSP_1EEEEEENS4_6LayoutISC_NS5_IJNSA_ILi0EEEST_ST_EEEEENS5_IJNS4_10UnderscoreESW_SW_EEEEENS4_13SM90_TMA_LOADENS4_14ComposedLayoutINS4_7SwizzleILi3ELi4ELi3EEENS4_18smem_ptr_flag_bitsILi32EEENSS_INS5_IJNSA_ILi8EEENSA_ILi32EEEEEENS5_IJS16_SB_EEEEEEEvNS4_8identityESZ_NS10_INS11_ILi1ELi4ELi3EEES14_NSS_INS5_IJS15_S15_EEENS5_IJSB_S15_EEEEEEENS4_9Copy_AtomIJNS4_39AutoVectorizingCopyWithAssumedAlignmentILi128EEEfEEES1B_EENS_8epilogue10collective6detail29Sm90TmaWarpSpecializedAdapterINS1N_15DefaultEpilogueIfSI_SI_NS1M_6thread17LinearCombinationIfLi1EffLNS1R_9ScaleType4KindE0ELNS_15FloatRoundStyleE2EfEENS1_15EpilogueDefaultEEEEEvvEEEEvNT_6ParamsE,(.L_x_335 - _ZN7cutlass13device_kernelINS_4gemm6kernel13GemmUniversalIN4cute5tupleIJiiiiEEENS1_10collective13CollectiveMmaINS1_39MainloopSm90TmaGmmaRmemAWarpSpecializedILi2ENS5_IJNS4_1CILi1EEESB_SB_EEENS1_32KernelTmaWarpSpecializedPingpongEEENS5_IJNSA_ILi64EEENSA_ILi256EEESF_EEEfNS5_IJlSB_lEEEfNS5_IJSB_llEEENS4_8TiledMMAINS4_8MMA_AtomIJNS4_4SM904GMMA30MMA_64x256x8_F32TF32TF32_RS_TNILNSN_7ScaleInE1ELSP_1EEEEEENS4_6LayoutISC_NS5_IJNSA_ILi0EEEST_ST_EEEEENS5_IJNS4_10UnderscoreESW_SW_EEEEENS4_13SM90_TMA_LOADENS4_14ComposedLayoutINS4_7SwizzleILi3ELi4ELi3EEENS4_18smem_ptr_flag_bitsILi32EEENSS_INS5_IJNSA_ILi8EEENSA_ILi32EEEEEENS5_IJS16_SB_EEEEEEEvNS4_8identityESZ_NS10_INS11_ILi1ELi4ELi3EEES14_NSS_INS5_IJS15_S15_EEENS5_IJSB_S15_EEEEEEENS4_9Copy_AtomIJNS4_39AutoVectorizingCopyWithAssumedAlignmentILi128EEEfEEES1B_EENS_8epilogue10collective6detail29Sm90TmaWarpSpecializedAdapterINS1N_15DefaultEpilogueIfSI_SI_NS1M_6thread17LinearCombinationIfLi1EffLNS1R_9ScaleType4KindE0ELNS_15FloatRoundStyleE2EfEENS1_15EpilogueDefaultEEEEEvvEEEEvNT_6ParamsE)
        .other          _ZN7cutlass13device_kernelINS_4gemm6kernel13GemmUniversalIN4cute5tupleIJiiiiEEENS1_10collective13CollectiveMmaINS1_39MainloopSm90TmaGmmaRmemAWarpSpecializedILi2ENS5_IJNS4_1CILi1EEESB_SB_EEENS1_32KernelTmaWarpSpecializedPingpongEEENS5_IJNSA_ILi64EEENSA_ILi256EEESF_EEEfNS5_IJlSB_lEEEfNS5_IJSB_llEEENS4_8TiledMMAINS4_8MMA_AtomIJNS4_4SM904GMMA30MMA_64x256x8_F32TF32TF32_RS_TNILNSN_7ScaleInE1ELSP_1EEEEEENS4_6LayoutISC_NS5_IJNSA_ILi0EEEST_ST_EEEEENS5_IJNS4_10UnderscoreESW_SW_EEEEENS4_13SM90_TMA_LOADENS4_14ComposedLayoutINS4_7SwizzleILi3ELi4ELi3EEENS4_18smem_ptr_flag_bitsILi32EEENSS_INS5_IJNSA_ILi8EEENSA_ILi32EEEEEENS5_IJS16_SB_EEEEEEEvNS4_8identityESZ_NS10_INS11_ILi1ELi4ELi3EEES14_NSS_INS5_IJS15_S15_EEENS5_IJSB_S15_EEEEEEENS4_9Copy_AtomIJNS4_39AutoVectorizingCopyWithAssumedAlignmentILi128EEEfEEES1B_EENS_8epilogue10collective6detail29Sm90TmaWarpSpecializedAdapterINS1N_15DefaultEpilogueIfSI_SI_NS1M_6thread17LinearCombinationIfLi1EffLNS1R_9ScaleType4KindE0ELNS_15FloatRoundStyleE2EfEENS1_15EpilogueDefaultEEEEEvvEEEEvNT_6ParamsE,@"STO_CUDA_ENTRY STV_DEFAULT"
_ZN7cutlass13device_kernelINS_4gemm6kernel13GemmUniversalIN4cute5tupleIJiiiiEEENS1_10collective13CollectiveMmaINS1_39MainloopSm90TmaGmmaRmemAWarpSpecializedILi2ENS5_IJNS4_1CILi1EEESB_SB_EEENS1_32KernelTmaWarpSpecializedPingpongEEENS5_IJNSA_ILi64EEENSA_ILi256EEESF_EEEfNS5_IJlSB_lEEEfNS5_IJSB_llEEENS4_8TiledMMAINS4_8MMA_AtomIJNS4_4SM904GMMA30MMA_64x256x8_F32TF32TF32_RS_TNILNSN_7ScaleInE1ELSP_1EEEEEENS4_6LayoutISC_NS5_IJNSA_ILi0EEEST_ST_EEEEENS5_IJNS4_10UnderscoreESW_SW_EEEEENS4_13SM90_TMA_LOADENS4_14ComposedLayoutINS4_7SwizzleILi3ELi4ELi3EEENS4_18smem_ptr_flag_bitsILi32EEENSS_INS5_IJNSA_ILi8EEENSA_ILi32EEEEEENS5_IJS16_SB_EEEEEEEvNS4_8identityESZ_NS10_INS11_ILi1ELi4ELi3EEES14_NSS_INS5_IJS15_S15_EEENS5_IJSB_S15_EEEEEEENS4_9Copy_AtomIJNS4_39AutoVectorizingCopyWithAssumedAlignmentILi128EEEfEEES1B_EENS_8epilogue10collective6detail29Sm90TmaWarpSpecializedAdapterINS1N_15DefaultEpilogueIfSI_SI_NS1M_6thread17LinearCombinationIfLi1EffLNS1R_9ScaleType4KindE0ELNS_15FloatRoundStyleE2EfEENS1_15EpilogueDefaultEEEEEvvEEEEvNT_6ParamsE:
[----:B------:R-:W0:Y:S01]  /*0000*/  LDC R1, c[0x0][0x28] ;  /* 0x00000a00ff017b82 */ /* 0x000e220000000800 */
[----:B------:R-:W1:Y:S01]  /*0010*/  S2R R0, SR_TID.X ;  /* 0x0000000000007919 */ /* 0x000e620000002100 */
[----:B------:R-:W-:Y:S01]  /*0020*/  ELECT P0, URZ, PT ;  /* 0x00000000003f782f */ /* 0x000fe20003800000 */
[----:B------:R-:W-:Y:S01]  /*0030*/  BSSY B0, `(.L_x_0) ;  /* 0x0000014000007945 */ /* 0x000fe20003800000 */
[----:B-1----:R-:W-:-:S05]  /*0040*/  SHF.R.U32.HI R2, RZ, 0x5, R0 ;  /* 0x00000005ff027819 */ /* 0x002fca0000011600 */
[----:B------:R-:W1:Y:S02]  /*0050*/  SHFL.IDX PT, R3, R2, RZ, 0x1f ;  /* 0x00001fff02037589 */ /* 0x000e6400000e0000 */
[----:B-1----:R-:W-:Y:S02]  /*0060*/  R2UR UR8, R3 ;  /* 0x00000000030872ca */ /* 0x002fe400000e0000 */
[----:B------:R-:W-:-:S05]  /*0070*/  SHF.R.U32.HI R3, RZ, 0x7, R0 ;  /* 0x00000007ff037819 */ /* 0x000fca0000011600 */
[----:B------:R1:W2:Y:S06]  /*0080*/  SHFL.IDX PT, R4, R3, RZ, 0x1f ;  /* 0x00001fff03047589 */ /* 0x0002ac00000e0000 */
[----:B------:R-:W-:Y:S02]  /*0090*/  USHF.R.S32.HI UR4, URZ, 0x1f, UR8 ;  /* 0x0000001f3f047899 */ /* 0x000fe40008011408 */
[----:B------:R-:W-:Y:S02]  /*00a0*/  ISETP.NE.OR P0, PT, RZ, UR8, !P0 ;  /* 0x00000008ff007c0c */ /* 0x000fe4000c705670 */
[----:B------:R-:W-:-:S04]  /*00b0*/  ULEA.HI UR4, UR4, UR8, URZ, 0x2 ;  /* 0x0000000804047291 */ /* 0x000fc8000f8f103f */
[----:B------:R-:W-:-:S04]  /*00c0*/  ULOP3.LUT UR4, UR4, 0xfffffffc, URZ, 0xc0, !UPT ;  /* 0xfffffffc04047892 */ /* 0x000fc8000f8ec03f */
[----:B------:R-:W-:-:S03]  /*00d0*/  UIADD3 UR8, UR8, -UR4, URZ ;  /* 0x8000000408087290 */ /* 0x000fc6000fffe03f */
[----:B01----:R-:W-:Y:S09]  /*00e0*/  @P0 BRA `(.L_x_1) ;  /* 0x0000000000200947 */ /* 0x003ff20003800000 */
[----:B------:R-:W-:Y:S02]  /*00f0*/  ULDC.64 UR4, c[0x0][0x198] ;  /* 0x0000660000047ab9 */ /* 0x000fe40000000a00 */
[----:B------:R-:W-:Y:S02]  /*0100*/  UIADD3 UR6, UP0, UR4, 0xf0, URZ ;  /* 0x000000f004067890 */ /* 0x000fe4000ff1e03f */
[----:B------:R-:W-:Y:S02]  /*0110*/  UIADD3 UR4, UP1, UR4, 0x1f0, URZ ;  /* 0x000001f004047890 */ /* 0x000fe4000ff3e03f */
[----:B------:R-:W-:Y:S02]  /*0120*/  UIADD3.X UR7, URZ, UR5, URZ, UP0, !UPT ;  /* 0x000000053f077290 */ /* 0x000fe400087fe43f */
[----:B------:R-:W-:-:S07]  /*0130*/  UIADD3.X UR5, URZ, UR5, URZ, UP1, !UPT ;  /* 0x000000053f057290 */ /* 0x000fce0008ffe43f */
[----:B------:R0:W-:Y:S02]  /*0140*/  UTMACCTL.PF [UR6] ;  /* 0x00000000060079b9 */ /* 0x0001e40008040000 */
[----:B------:R0:W-:Y:S02]  /*0150*/  UTMACCTL.PF [UR4] ;  /* 0x00000000040079b9 */ /* 0x0001e40008040000 */
[----:B0-----:R-:W-:Y:S01]  /*0160*/  NOP ;  /* 0x0000000000007918 */ /* 0x001fe20000000000 */
.L_x_1:
[----:B------:R-:W-:Y:S05]  /*0170*/  BSYNC B0 ;  /* 0x0000000000007941 */ /* 0x000fea0003800000 */
.L_x_0:
[----:B------:R-:W0:Y:S01]  /*0180*/  SHFL.IDX PT, R5, R2, RZ, 0x1f ;  /* 0x00001fff02057589 */ /* 0x000e2200000e0000 */
[----:B--2---:R-:W-:Y:S01]  /*0190*/  R2UR UR16, R4 ;  /* 0x00000000041072ca */ /* 0x004fe200000e0000 */
[----:B------:R-:W-:-:S04]  /*01a0*/  UISETP.NE.AND UP0, UPT, UR8, 0x3, UPT ;  /* 0x000000030800788c */ /* 0x000fc8000bf05270 */
[----:B------:R-:W-:-:S08]  /*01b0*/  UISETP.EQ.OR UP0, UPT, UR8, URZ, !UP0 ;  /* 0x0000003f0800728c */ /* 0x000fd0000c702670 */
[----:B------:R-:W-:Y:S02]  /*01c0*/  UIADD3 UR18, UR16, -0x1, URZ ;  /* 0xffffffff10127890 */ /* 0x000fe4000fffe03f */
[----:B------:R-:W-:Y:S02]  /*01d0*/  UISETP.EQ.AND UP0, UPT, UR16, URZ, UP0 ;  /* 0x0000003f1000728c */ /* 0x000fe40008702270 */
[----:B------:R-:W-:Y:S02]  /*01e0*/  UISETP.GE.U32.AND UP1, UPT, UR18, 0x2, UPT ;  /* 0x000000021200788c */ /* 0x000fe4000bf26070 */
[----:B------:R-:W-:Y:S01]  /*01f0*/  USEL UR39, URZ, 0x1, !UP0 ;  /* 0x000000013f277887 */ /* 0x000fe2000c000000 */
[----:B0-----:R-:W-:-:S03]  /*0200*/  ISETP.NE.AND P0, PT, R5, RZ, PT ;  /* 0x000000ff0500720c */ /* 0x001fc60003f05270 */
[----:B------:R-:W-:-:S10]  /*0210*/  USEL UR39, UR39, 0x2, UP1 ;  /* 0x0000000227277887 */ /* 0x000fd40008800000 */
[----:B------:R-:W-:Y:S05]  /*0220*/  @P0 BRA `(.L_x_2) ;  /* 0x0000000000480947 */ /* 0x000fea0003800000 */
[----:B------:R-:W0:Y:S01]  /*0230*/  S2UR UR9, SR_CgaCtaId ;  /* 0x00000000000979c3 */ /* 0x000e220000008800 */
[----:B------:R-:W-:Y:S01]  /*0240*/  UMOV UR4, 0x400 ;  /* 0x0000040000047882 */ /* 0x000fe20000000000 */
[----:B------:R-:W-:Y:S01]  /*0250*/  UMOV UR5, 0x1 ;  /* 0x0000000100057882 */ /* 0x000fe20000000000 */
[----:B------:R-:W-:Y:S01]  /*0260*/  UMOV UR6, 0x80 ;  /* 0x0000008000067882 */ /* 0x000fe20000000000 */
[----:B------:R-:W-:Y:S01]  /*0270*/  ELECT P0, URZ, PT ;  /* 0x00000000003f782f */ /* 0x000fe20003800000 */
[----:B------:R-:W-:-:S04]  /*0280*/  UIADD3 UR6, -UR6, 0x100000, URZ ;  /* 0x0010000006067890 */ /* 0x000fc8000fffe13f */
[----:B------:R-:W-:Y:S02]  /*0290*/  USHF.L.U32 UR7, UR6, 0xb, URZ ;  /* 0x0000000b06077899 */ /* 0x000fe4000800063f */
[----:B------:R-:W-:Y:S02]  /*02a0*/  USHF.L.U32 UR6, UR6, 0x1, URZ ;  /* 0x0000000106067899 */ /* 0x000fe4000800063f */
[----:B0-----:R-:W-:Y:S02]  /*02b0*/  ULEA UR9, UR9, UR4, 0x18 ;  /* 0x0000000409097291 */ /* 0x001fe4000f8ec03f */
[----:B------:R-:W-:-:S04]  /*02c0*/  UIADD3 UR4, -UR5, 0x100000, URZ ;  /* 0x0010000005047890 */ /* 0x000fc8000fffe13f */
[----:B------:R-:W-:Y:S02]  /*02d0*/  USHF.L.U32 UR5, UR4, 0xb, URZ ;  /* 0x0000000b04057899 */ /* 0x000fe4000800063f */
[----:B------:R-:W-:Y:S01]  /*02e0*/  USHF.L.U32 UR4, UR4, 0x1, URZ ;  /* 0x0000000104047899 */ /* 0x000fe2000800063f */
[----:B------:R-:W0:Y:S11]  /*02f0*/  FENCE.VIEW.ASYNC.S ;  /* 0x00000000000073c6 */ /* 0x000e360000000000 */
[----:B0-----:R0:W1:Y:S01]  /*0300*/  SYNCS.EXCH.64 URZ, [UR9], UR4 ;  /* 0x00000004093f75b2 */ /* 0x0010620008000100 */
[----:B------:R0:W2:Y:S01]  /*0310*/  SYNCS.EXCH.64 URZ, [UR9+0x10], UR6 ;  /* 0x00001006093f75b2 */ /* 0x0000a20008000100 */
[----:B------:R0:W3:Y:S01]  /*0320*/  SYNCS.EXCH.64 URZ, [UR9+0x8], UR4 ;  /* 0x00000804093f75b2 */ /* 0x0000e20008000100 */
[----:B------:R0:W4:Y:S01]  /*0330*/  SYNCS.EXCH.64 URZ, [UR9+0x18], UR6 ;  /* 0x00001806093f75b2 */ /* 0x0001220008000100 */
[----:B------:R-:W-:Y:S01]  /*0340*/  NOP ;  /* 0x0000000000007918 */ /* 0x000fe20000000000 */
.L_x_2:
[----:B------:R-:W5:Y:S01]  /*0350*/  SHFL.IDX PT, R5, R2, RZ, 0x1f ;  /* 0x00001fff02057589 */ /* 0x000f6200000e0000 */
[----:B------:R-:W-:Y:S01]  /*0360*/  ELECT P0, URZ, PT ;  /* 0x00000000003f782f */ /* 0x000fe20003800000 */
[----:B------:R-:W-:Y:S01]  /*0370*/  NOP ;  /* 0x0000000000007918 */ /* 0x000fe20000000000 */
[----:B------:R-:W-:Y:S01]  /*0380*/  ELECT P1, URZ, PT ;  /* 0x00000000003f782f */ /* 0x000fe20003820000 */
[----:B------:R-:W1:Y:S01]  /*0390*/  SHFL.IDX PT, R4, R2, RZ, 0x1f ;  /* 0x00001fff02047589 */ /* 0x000e6200000e0000 */
[----:B0-----:R-:W-:Y:S01]  /*03a0*/  UMOV UR4, 0x20 ;  /* 0x0000002000047882 */ /* 0x001fe20000000000 */
[----:B------:R-:W-:Y:S01]  /*03b0*/  UMOV UR12, 0x80 ;  /* 0x00000080000c7882 */ /* 0x000fe20000000000 */
[----:B------:R-:W-:Y:S01]  /*03c0*/  NOP ;  /* 0x0000000000007918 */ /* 0x000fe20000000000 */
[----:B------:R0:W2:Y:S01]  /*03d0*/  SHFL.IDX PT, R2, R3, RZ, 0x1f ;  /* 0x00001fff03027589 */ /* 0x0000a200000e0000 */
[----:B------:R-:W-:Y:S01]  /*03e0*/  ULDC.64 UR52, c[0x0][0x208] ;  /* 0x0000820000347ab9 */ /* 0x000fe20000000a00 */
[----:B0-----:R-:W-:-:S04]  /*03f0*/  SHF.R.S32.HI R3, RZ, 0x1f, R0 ;  /* 0x0000001fff037819 */ /* 0x001fc80000011400 */
[----:B------:R-:W-:Y:S02]  /*0400*/  LEA.HI R3, R3, R0, RZ, 0x7 ;  /* 0x0000000003037211 */ /* 0x000fe400078f38ff */
[----:B-----5:R-:W-:Y:S02]  /*0410*/  ISETP.NE.OR P0, PT, R5, RZ, !P0 ;  /* 0x000000ff0500720c */ /* 0x020fe40004705670 */
[----:B------:R-:W-:Y:S02]  /*0420*/  LOP3.LUT R3, R3, 0xffffff80, RZ, 0xc0, !PT ;  /* 0xffffff8003037812 */ /* 0x000fe400078ec0ff */
[----:B-1----:R-:W-:-:S03]  /*0430*/  ISETP.NE.OR P1, PT, R4, RZ, !P1 ;  /* 0x000000ff0400720c */ /* 0x002fc60004f25670 */
[----:B------:R-:W-:-:S06]  /*0440*/  IMAD.IADD R22, R0, 0x1, -R3 ;  /* 0x0000000100167824 */ /* 0x000fcc00078e0a03 */
[----:B------:R-:W-:-:S04]  /*0450*/  VOTEU.ALL UP0, P0 ;  /* 0x00000000003f7886 */ /* 0x000fc80000000000 */
[----:B------:R-:W-:Y:S01]  /*0460*/  VOTEU.ALL UP1, P1 ;  /* 0x00000000003f7886 */ /* 0x000fe20000820000 */
[----:B------:R-:W0:Y:S01]  /*0470*/  @!UP0 S2UR UR7, SR_CgaCtaId ;  /* 0x00000000000789c3 */ /* 0x000e220000008800 */
[----:B------:R-:W-:Y:S01]  /*0480*/  @!UP0 UMOV UR6, 0x400 ;  /* 0x0000040000068882 */ /* 0x000fe20000000000 */
[----:B------:R-:W-:-:S04]  /*0490*/  @!UP0 UIADD3 UR4, -UR4, 0x100000, URZ ;  /* 0x0010000004048890 */ /* 0x000fc8000fffe13f */
[----:B------:R-:W-:Y:S02]  /*04a0*/  @!UP0 USHF.L.U32 UR5, UR4, 0xb, URZ ;  /* 0x0000000b04058899 */ /* 0x000fe4000800063f */
[----:B------:R-:W-:Y:S01]  /*04b0*/  @!UP0 USHF.L.U32 UR4, UR4, 0x1, URZ ;  /* 0x0000000104048899 */ /* 0x000fe2000800063f */
[----:B------:R-:W-:Y:S01]  /*04c0*/  @!UP1 UMOV UR10, 0x400 ;  /* 0x00000400000a9882 */ /* 0x000fe20000000000 */
[----:B------:R-:W-:Y:S01]  /*04d0*/  VOTEU.ALL UP2, P1 ;  /* 0x00000000003f7886 */ /* 0x000fe20000840000 */
[----:B------:R-:W-:Y:S01]  /*04e0*/  VOTEU.ALL UP3, P1 ;  /* 0x00000000003f7886 */ /* 0x000fe20000860000 */
[----:B------:R-:W-:Y:S01]  /*04f0*/  VOTEU.ALL UP4, P1 ;  /* 0x00000000003f7886 */ /* 0x000fe20000880000 */
[----:B------:R-:W1:Y:S01]  /*0500*/  @!UP1 S2UR UR11, SR_CgaCtaId ;  /* 0x00000000000b99c3 */ /* 0x000e620000008800 */
[----:B------:R-:W-:Y:S01]  /*0510*/  VOTEU.ALL UP5, P1 ;  /* 0x00000000003f7886 */ /* 0x000fe200008a0000 */
[----:B------:R-:W-:Y:S01]  /*0520*/  ISETP.NE.AND P1, PT, RZ, UR16, PT ;  /* 0x00000010ff007c0c */ /* 0x000fe2000bf25270 */
[----:B0-----:R-:W-:-:S02]  /*0530*/  @!UP0 ULEA UR9, UR7, UR6, 0x18 ;  /* 0x0000000607098291 */ /* 0x001fc4000f8ec03f */
[----:B------:R-:W-:-:S04]  /*0540*/  @!UP1 UIADD3 UR6, -UR12, 0x100000, URZ ;  /* 0x001000000c069890 */ /* 0x000fc8000fffe13f */
[----:B------:R-:W-:Y:S02]  /*0550*/  @!UP1 USHF.L.U32 UR7, UR6, 0xb, URZ ;  /* 0x0000000b06079899 */ /* 0x000fe4000800063f */
[----:B------:R-:W-:Y:S01]  /*0560*/  @!UP1 USHF.L.U32 UR6, UR6, 0x1, URZ ;  /* 0x0000000106069899 */ /* 0x000fe2000800063f */
[----:B------:R-:W-:Y:S01]  /*0570*/  VOTEU.ALL UP0, P0 ;  /* 0x00000000003f7886 */ /* 0x000fe20000000000 */
[----:B-1----:R-:W-:Y:S01]  /*0580*/  @!UP1 ULEA UR10, UR11, UR10, 0x18 ;  /* 0x0000000a0b0a9291 */ /* 0x002fe2000f8ec03f */
[----:B------:R-:W-:Y:S01]  /*0590*/  VOTEU.ALL UP1, P0 ;  /* 0x00000000003f7886 */ /* 0x000fe20000020000 */
[----:B------:R-:W0:Y:S02]  /*05a0*/  FENCE.VIEW.ASYNC.S ;  /* 0x00000000000073c6 */ /* 0x000e240000000000 */
[----:B0-----:R-:W3:Y:S02]  /*05b0*/  @!UP0 SYNCS.EXCH.64 URZ, [UR9+0x50], UR4 ;  /* 0x00005004093f85b2 */ /* 0x001ee40008000100 */
[----:B------:R0:W3:Y:S01]  /*05c0*/  @!UP1 SYNCS.EXCH.64 URZ, [UR9+0x58], UR4 ;  /* 0x00005804093f95b2 */ /* 0x0000e20008000100 */
[----:B------:R-:W-:Y:S01]  /*05d0*/  NOP ;  /* 0x0000000000007918 */ /* 0x000fe20000000000 */
[----:B0-----:R-:W-:Y:S01]  /*05e0*/  ULDC.64 UR4, c[0x0][0x598] ;  /* 0x0001660000047ab9 */ /* 0x001fe20000000a00 */
[----:B--2---:R-:W-:-:S02]  /*05f0*/  R2UR UR9, R2 ;  /* 0x00000000020972ca */ /* 0x004fc400000e0000 */
[----:B------:R-:W-:Y:S01]  /*0600*/  ISETP.NE.U32.AND P0, PT, RZ, UR4, PT ;  /* 0x00000004ff007c0c */ /* 0x000fe2000bf05070 */
[----:B------:R0:W3:Y:S03]  /*0610*/  @!UP2 SYNCS.EXCH.64 URZ, [UR10+0x30], UR6 ;  /* 0x000030060a3fa5b2 */ /* 0x0000e60008000100 */
[----:B------:R-:W-:Y:S01]  /*0620*/  ISETP.NE.AND.EX P0, PT, RZ, UR5, PT, P0 ;  /* 0x00000005ff007c0c */ /* 0x000fe2000bf05300 */
[----:B------:R0:W3:Y:S01]  /*0630*/  @!UP3 SYNCS.EXCH.64 URZ, [UR10+0x38], UR6 ;  /* 0x000038060a3fb5b2 */ /* 0x0000e20008000100 */
[----:B------:R0:W3:Y:S01]  /*0640*/  @!UP4 SYNCS.EXCH.64 URZ, [UR10+0x40], UR6 ;  /* 0x000040060a3fc5b2 */ /* 0x0000e20008000100 */
[----:B------:R0:W3:Y:S01]  /*0650*/  @!UP5 SYNCS.EXCH.64 URZ, [UR10+0x48], UR6 ;  /* 0x000048060a3fd5b2 */ /* 0x0000e20008000100 */
[----:B------:R-:W-:Y:S01]  /*0660*/  NOP ;  /* 0x0000000000007918 */ /* 0x000fe20000000000 */
[----:B---34-:R-:W-:Y:S08]  /*0670*/  BAR.SYNC.DEFER_BLOCKING 0x0 ;  /* 0x0000000000007b1d */ /* 0x018ff00000010000 */
[----:B0-----:R-:W-:Y:S05]  /*0680*/  @!P0 BRA `(.L_x_3) ;  /* 0x00000000001c8947 */ /* 0x001fea0003800000 */
[----:B------:R-:W0:Y:S02]  /*0690*/  LDC.64 R2, c[0x0][0x598] ;  /* 0x00016600ff027b82 */ /* 0x000e240000000a00 */
[----:B0-----:R-:W2:Y:S02]  /*06a0*/  LDG.E.64 R2, desc[UR52][R2.64] ;  /* 0x0000003402027981 */ /* 0x001ea4000c1e1b00 */
[----:B--2---:R-:W-:-:S04]  /*06b0*/  ISETP.NE.U32.AND P0, PT, R2, RZ, PT ;  /* 0x000000ff0200720c */ /* 0x004fc80003f05070 */
[----:B------:R-:W-:-:S13]  /*06c0*/  ISETP.NE.AND.EX P0, PT, R3, RZ, PT, P0 ;  /* 0x000000ff0300720c */ /* 0x000fda0003f05300 */
[----:B------:R-:W-:Y:S05]  /*06d0*/  @!P0 BRA `(.L_x_3) ;  /* 0x0000000000088947 */ /* 0x000fea0003800000 */
[----:B------:R1:W5:Y:S01]  /*06e0*/  LD.E R153, desc[UR52][R2.64] ;  /* 0x0000003402997980 */ /* 0x000362000c101900 */
[----:B------:R-:W-:Y:S05]  /*06f0*/  BRA `(.L_x_4) ;  /* 0x0000000000247947 */ /* 0x000fea0003800000 */
.L_x_3:
[----:B------:R-:W-:Y:S02]  /*0700*/  ULDC.64 UR4, c[0x0][0x588] ;  /* 0x0001620000047ab9 */ /* 0x000fe40000000a00 */
[----:B------:R-:W-:-:S04]  /*0710*/  ISETP.NE.U32.AND P0, PT, RZ, UR4, PT ;  /* 0x00000004ff007c0c */ /* 0x000fc8000bf05070 */
[----:B------:R-:W-:-:S13]  /*0720*/  ISETP.NE.AND.EX P0, PT, RZ, UR5, PT, P0 ;  /* 0x00000005ff007c0c */ /* 0x000fda000bf05300 */
[----:B------:R-:W-:Y:S05]  /*0730*/  @!P0 BRA `(.L_x_5) ;  /* 0x00000000000c8947 */ /* 0x000fea0003800000 */
[----:B------:R-:W0:Y:S02]  /*0740*/  LDC.64 R2, c[0x0][0x588] ;  /* 0x00016200ff027b82 */ /* 0x000e240000000a00 */
[----:B0-----:R0:W5:Y:S01]  /*0750*/  LDG.E R153, desc[UR52][R2.64] ;  /* 0x0000003402997981 */ /* 0x001162000c1e1900 */
[----:B------:R-:W-:Y:S05]  /*0760*/  BRA `(.L_x_4) ;  /* 0x0000000000087947 */ /* 0x000fea0003800000 */
.L_x_5:
[----:B------:R-:W-:Y:S02]  /*0770*/  ULDC UR4, c[0x0][0x580] ;  /* 0x0001600000047ab9 */ /* 0x000fe40000000800 */
[----:B------:R-:W-:-:S07]  /*0780*/  IMAD.U32 R153, RZ, RZ, UR4 ;  /* 0x00000004ff997e24 */ /* 0x000fce000f8e00ff */
.L_x_4:
[----:B------:R-:W-:Y:S02]  /*0790*/  ULDC.64 UR4, c[0x0][0x5a0] ;  /* 0x0001680000047ab9 */ /* 0x000fe40000000a00 */
[----:B------:R-:W-:-:S04]  /*07a0*/  ISETP.NE.U32.AND P0, PT, RZ, UR4, PT ;  /* 0x00000004ff007c0c */ /* 0x000fc8000bf05070 */
[----:B------:R-:W-:-:S13]  /*07b0*/  ISETP.NE.AND.EX P0, PT, RZ, UR5, PT, P0 ;  /* 0x00000005ff007c0c */ /* 0x000fda000bf05300 */
[----:B------:R-:W-:Y:S05]  /*07c0*/  @!P0 BRA `(.L_x_6) ;  /* 0x00000000001c8947 */ /* 0x000fea0003800000 */
[----:B01----:R-:W0:Y:S02]  /*07d0*/  LDC.64 R2, c[0x0][0x5a0] ;  /* 0x00016800ff027b82 */ /* 0x003e240000000a00 */
[----:B0-----:R-:W2:Y:S02]  /*07e0*/  LDG.E.64 R2, desc[UR52][R2.64] ;  /* 0x0000003402027981 */ /* 0x001ea4000c1e1b00 */
[----:B--2---:R-:W-:-:S04]  /*07f0*/  ISETP.NE.U32.AND P0, PT, R2, RZ, PT ;  /* 0x000000ff0200720c */ /* 0x004fc80003f05070 */
[----:B------:R-:W-:-:S13]  /*0800*/  ISETP.NE.AND.EX P0, PT, R3, RZ, PT, P0 ;  /* 0x000000ff0300720c */ /* 0x000fda0003f05300 */
[----:B------:R-:W-:Y:S05]  /*0810*/  @!P0 BRA `(.L_x_6) ;  /* 0x0000000000088947 */ /* 0x000fea0003800000 */
[----:B------:R3:W5:Y:S01]  /*0820*/  LD.E R152, desc[UR52][R2.64] ;  /* 0x0000003402987980 */ /* 0x000762000c101900 */
[----:B------:R-:W-:Y:S05]  /*0830*/  BRA `(.L_x_7) ;  /* 0x0000000000247947 */ /* 0x000fea0003800000 */
.L_x_6:
[----:B------:R-:W-:Y:S02]  /*0840*/  ULDC.64 UR4, c[0x0][0x590] ;  /* 0x0001640000047ab9 */ /* 0x000fe40000000a00 */
[----:B------:R-:W-:-:S04]  /*0850*/  ISETP.NE.U32.AND P0, PT, RZ, UR4, PT ;  /* 0x00000004ff007c0c */ /* 0x000fc8000bf05070 */
[----:B------:R-:W-:-:S13]  /*0860*/  ISETP.NE.AND.EX P0, PT, RZ, UR5, PT, P0 ;  /* 0x00000005ff007c0c */ /* 0x000fda000bf05300 */
[----:B------:R-:W-:Y:S05]  /*0870*/  @!P0 BRA `(.L_x_8) ;  /* 0x00000000000c8947 */ /* 0x000fea0003800000 */
[----:B01----:R-:W0:Y:S02]  /*0880*/  LDC.64 R2, c[0x0][0x590] ;  /* 0x00016400ff027b82 */ /* 0x003e240000000a00 */
[----:B0-----:R2:W5:Y:S01]  /*0890*/  LDG.E R152, desc[UR52][R2.64] ;  /* 0x0000003402987981 */ /* 0x001562000c1e1900 */
[----:B------:R-:W-:Y:S05]  /*08a0*/  BRA `(.L_x_7) ;  /* 0x0000000000087947 */ /* 0x000fea0003800000 */
.L_x_8:
[----:B------:R-:W-:Y:S02]  /*08b0*/  ULDC UR4, c[0x0][0x584] ;  /* 0x0001610000047ab9 */ /* 0x000fe40000000800 */
[----:B------:R-:W-:-:S07]  /*08c0*/  IMAD.U32 R152, RZ, RZ, UR4 ;  /* 0x00000004ff987e24 */ /* 0x000fce000f8e00ff */
.L_x_7:
[----:B------:R-:W4:Y:S01]  /*08d0*/  S2UR UR11, SR_CTAID.Y ;  /* 0x00000000000b79c3 */ /* 0x000f220000002600 */
[----:B------:R-:W-:Y:S01]  /*08e0*/  ULDC UR5, c[0x0][0x65c] ;  /* 0x0001970000057ab9 */ /* 0x000fe20000000800 */
[----:B------:R-:W-:Y:S01]  /*08f0*/  UISETP.NE.AND UP0, UPT, UR16, 0x2, UPT ;  /* 0x000000021000788c */ /* 0x000fe2000bf05270 */
[----:B0123--:R-:W-:Y:S01]  /*0900*/  PRMT R3, RZ, 0x7610, R3 ;  /* 0x00007610ff037816 */ /* 0x00ffe20000000003 */
[----:B------:R-:W-:Y:S01]  /*0910*/  UISETP.NE.AND UP2, UPT, UR5, 0x1, UPT ;  /* 0x000000010500788c */ /* 0x000fe2000bf45270 */
[----:B------:R-:W-:Y:S02]  /*0920*/  IMAD.MOV.U32 R18, RZ, RZ, -0x1 ;  /* 0xffffffffff127424 */ /* 0x000fe400078e00ff */
[----:B------:R-:W-:Y:S01]  /*0930*/  IMAD.MOV.U32 R2, RZ, RZ, -0x1 ;  /* 0xffffffffff027424 */ /* 0x000fe200078e00ff */
[----:B------:R-:W0:Y:S01]  /*0940*/  S2UR UR4, SR_CTAID.X ;  /* 0x00000000000479c3 */ /* 0x000e220000002500 */
[----:B------:R-:W-:Y:S01]  /*0950*/  UP2UR UR45, UPR, URZ, 0x4 ;  /* 0x000000043f2d7883 */ /* 0x000fe20008000000 */
[----:B------:R-:W-:-:S05]  /*0960*/  IMAD.MOV.U32 R19, RZ, RZ, -0x1 ;  /* 0xffffffffff137424 */ /* 0x000fca00078e00ff */
[----:B------:R-:W-:Y:S01]  /*0970*/  @UP2 ULDC UR14, c[0x0][0x10] ;  /* 0x00000400000e2ab9 */ /* 0x000fe20000000800 */
[----:B------:R-:W-:Y:S01]  /*0980*/  @UP2 UMOV UR7, URZ ;  /* 0x0000003f00072c82 */ /* 0x000fe20008000000 */
[----:B------:R-:W-:Y:S01]  /*0990*/  @UP2 UMOV UR5, URZ ;  /* 0x0000003f00052c82 */ /* 0x000fe20008000000 */
[----:B----4-:R-:W-:Y:S02]  /*09a0*/  @UP2 UMOV UR10, UR11 ;  /* 0x0000000b000a2c82 */ /* 0x010fe40008000000 */
[----:B------:R-:W-:Y:S01]  /*09b0*/  @UP2 UMOV UR6, UR10 ;  /* 0x0000000a00062c82 */ /* 0x000fe20008000000 */
[----:B------:R-:W-:Y:S01]  /*09c0*/  @!UP2 UMOV UR10, UR11 ;  /* 0x0000000b000aac82 */ /* 0x000fe20008000000 */
[----:B0-----:R-:W-:-:S03]  /*09d0*/  @UP2 UIMAD.WIDE.U32 UR14, UR4, UR14, UR6 ;  /* 0x0000000e040e22a5 */ /* 0x001fc6000f8e0006 */
[----:B------:R-:W-:Y:S01]  /*09e0*/  @!UP2 ULDC UR6, c[0x0][0xc] ;  /* 0x000003000006aab9 */ /* 0x000fe20000000800 */
[----:B------:R-:W-:Y:S01]  /*09f0*/  @UP2 UIADD3 UR15, UR15, UR5, URZ ;  /* 0x000000050f0f2290 */ /* 0x000fe2000fffe03f */
[----:B------:R-:W-:Y:S02]  /*0a00*/  ULDC UR12, c[0x0][0xc] ;  /* 0x00000300000c7ab9 */ /* 0x000fe40000000800 */
[----:B------:R-:W-:Y:S01]  /*0a10*/  UMOV UR5, URZ ;  /* 0x0000003f00057c82 */ /* 0x000fe20008000000 */
[----:B------:R-:W-:Y:S01]  /*0a20*/  ULDC UR13, c[0x0][0x10] ;  /* 0x00000400000d7ab9 */ /* 0x000fe20000000800 */
[----:B------:R-:W-:Y:S02]  /*0a30*/  @!UP2 UIMAD.WIDE.U32 UR6, UR6, UR10, UR4 ;  /* 0x0000000a0606a2a5 */ /* 0x000fe4000f8e0004 */
[----:B------:R-:W-:Y:S01]  /*0a40*/  UIMAD.WIDE.U32 UR12, UR12, UR13, URZ ;  /* 0x0000000d0c0c72a5 */ /* 0x000fe2000f8e003f */
[----:B------:R-:W-:-:S03]  /*0a50*/  ULDC UR11, c[0x0][0x14] ;  /* 0x00000500000b7ab9 */ /* 0x000fc60000000800 */
[----:B------:R-:W-:Y:S02]  /*0a60*/  UIMAD.WIDE.U32 UR46, UR12, UR11, URZ ;  /* 0x0000000b0c2e72a5 */ /* 0x000fe4000f8e003f */
[----:B------:R-:W-:Y:S01]  /*0a70*/  UIMAD UR37, UR13, UR11, URZ ;  /* 0x0000000b0d2572a4 */ /* 0x000fe2000f8e023f */
[----:B------:R-:W-:Y:S01]  /*0a80*/  @!UP2 UMOV UR14, UR6 ;  /* 0x00000006000eac82 */ /* 0x000fe20008000000 */
[----:B------:R-:W-:Y:S02]  /*0a90*/  @!UP2 UMOV UR15, UR7 ;  /* 0x00000007000fac82 */ /* 0x000fe40008000000 */
[----:B------:R-:W-:Y:S02]  /*0aa0*/  UIADD3 UR37, UR47, UR37, URZ ;  /* 0x000000252f257290 */ /* 0x000fe4000fffe03f */
[----:B------:R-:W-:Y:S01]  /*0ab0*/  UIADD3 UR6, UP1, UR14, UR46, URZ ;  /* 0x0000002e0e067290 */ /* 0x000fe2000ff3e03f */
[----:B------:R-:W-:-:S03]  /*0ac0*/  ULDC.64 UR12, c[0x0][0x650] ;  /* 0x00019400000c7ab9 */ /* 0x000fc60000000a00 */
[----:B------:R-:W-:Y:S02]  /*0ad0*/  UIADD3.X UR7, UR15, UR37, URZ, UP1, !UPT ;  /* 0x000000250f077290 */ /* 0x000fe40008ffe43f */
[----:B------:R-:W-:Y:S02]  /*0ae0*/  USEL UR6, UR6, UR14, !UP0 ;  /* 0x0000000e06067287 */ /* 0x000fe4000c000000 */
[----:B------:R-:W-:Y:S02]  /*0af0*/  USEL UR7, UR7, UR15, !UP0 ;  /* 0x0000000f07077287 */ /* 0x000fe4000c000000 */
[----:B------:R-:W-:Y:S02]  /*0b00*/  UISETP.GE.U32.AND UP1, UPT, UR6, UR12, UPT ;  /* 0x0000000c0600728c */ /* 0x000fe4000bf26070 */
[----:B------:R-:W-:Y:S02]  /*0b10*/  IMAD.U32 R16, RZ, RZ, UR6 ;  /* 0x00000006ff107e24 */ /* 0x000fe4000f8e00ff */
[----:B------:R-:W-:-:S02]  /*0b20*/  UISETP.GE.U32.AND.EX UP1, UPT, UR7, UR13, UPT, UP1 ;  /* 0x0000000d0700728c */ /* 0x000fc4000bf26110 */
[----:B------:R-:W-:-:S04]  /*0b30*/  IMAD.U32 R17, RZ, RZ, UR7 ;  /* 0x00000007ff117e24 */ /* 0x000fc8000f8e00ff */
[----:B------:R-:W-:-:S13]  /*0b40*/  PLOP3.LUT P0, PT, PT, PT, UP1, 0x80, 0x0 ;  /* 0x000000000000781c */ /* 0x000fda0003f0f018 */
[----:B------:R-:W-:Y:S05]  /*0b50*/  @P0 BRA `(.L_x_9) ;  /* 0x00000004008c0947 */ /* 0x000fea0003800000 */
[----:B------:R-:W-:Y:S01]  /*0b60*/  I2FP.F32.U32 R2, UR4 ;  /* 0x0000000400027c45 */ /* 0x000fe20008201000 */
[----:B------:R-:W-:Y:S01]  /*0b70*/  ULDC.64 UR20, c[0x0][0x628] ;  /* 0x00018a0000147ab9 */ /* 0x000fe20000000a00 */
[----:B------:R-:W-:Y:S01]  /*0b80*/  ULDC UR6, c[0x0][0x150] ;  /* 0x0000540000067ab9 */ /* 0x000fe20000000800 */
[----:B------:R-:W-:Y:S01]  /*0b90*/  ISETP.NE.U32.AND P0, PT, RZ, UR20, PT ;  /* 0x00000014ff007c0c */ /* 0x000fe2000bf05070 */
[----:B------:R-:W-:Y:S01]  /*0ba0*/  ULDC UR17, c[0x0][0x630] ;  /* 0x00018c0000117ab9 */ /* 0x000fe20000000800 */
[----:B------:R-:W-:Y:S01]  /*0bb0*/  FMUL R2, R2, UR6 ;  /* 0x0000000602027c20 */ /* 0x000fe20008400000 */
[----:B------:R-:W-:Y:S01]  /*0bc0*/  R2UR UR22, R16 ;  /* 0x00000000101672ca */ /* 0x000fe200000e0000 */
[----:B------:R-:W-:Y:S01]  /*0bd0*/  ULDC UR24, c[0x0][0x154] ;  /* 0x0000550000187ab9 */ /* 0x000fe20000000800 */
[----:B------:R-:W-:Y:S01]  /*0be0*/  ISETP.NE.AND.EX P0, PT, RZ, UR21, PT, P0 ;  /* 0x00000015ff007c0c */ /* 0x000fe2000bf05300 */
[----:B------:R0:W1:Y:S01]  /*0bf0*/  F2I.U32.TRUNC.NTZ R3, R2 ;  /* 0x0000000200037305 */ /* 0x000062000020f000 */
[----:B------:R-:W-:-:S02]  /*0c00*/  R2UR UR23, R17 ;  /* 0x00000000111772ca */ /* 0x000fc400000e0000 */
[----:B------:R-:W-:Y:S02]  /*0c10*/  R2UR UR6, R16 ;  /* 0x00000000100672ca */ /* 0x000fe400000e0000 */
[----:B------:R-:W-:-:S07]  /*0c20*/  R2UR UR7, R17 ;  /* 0x00000000110772ca */ /* 0x000fce00000e0000 */
[----:B0-----:R-:W-:Y:S08]  /*0c30*/  @!P0 BRA `(.L_x_10) ;  /* 0x0000000000308947 */ /* 0x001ff00003800000 */
[----:B------:R-:W-:Y:S01]  /*0c40*/  R2UR UR6, R16 ;  /* 0x00000000100672ca */ /* 0x000fe200000e0000 */
[----:B------:R-:W-:Y:S01]  /*0c50*/  ULDC UR11, c[0x0][0x634] ;  /* 0x00018d00000b7ab9 */ /* 0x000fe20000000800 */
[----:B------:R-:W-:-:S11]  /*0c60*/  R2UR UR16, R17 ;  /* 0x00000000111072ca */ /* 0x000fd600000e0000 */
[----:B------:R-:W-:-:S04]  /*0c70*/  UIADD3 UR11, UP1, UR6, UR11, URZ ;  /* 0x0000000b060b7290 */ /* 0x000fc8000ff3e03f */
[----:B------:R-:W-:-:S04]  /*0c80*/  UIADD3.X UR16, URZ, UR16, URZ, UP1, !UPT ;  /* 0x000000103f107290 */ /* 0x000fc80008ffe43f */
[----:B------:R-:W-:-:S04]  /*0c90*/  UIMAD.WIDE.U32 UR6, UR16, UR20, URZ ;  /* 0x00000014100672a5 */ /* 0x000fc8000f8e003f */
[----:B------:R-:W-:Y:S02]  /*0ca0*/  UIMAD.WIDE.U32 UR12, UP1, UR11, UR21, UR6 ;  /* 0x000000150b0c72a5 */ /* 0x000fe4000f820006 */
[----:B------:R-:W-:Y:S02]  /*0cb0*/  UIMAD.WIDE.U32 UR6, UR11, UR20, URZ ;  /* 0x000000140b0672a5 */ /* 0x000fe4000f8e003f */
[----:B------:R-:W-:Y:S02]  /*0cc0*/  UIADD3.X UR15, URZ, URZ, URZ, UP1, !UPT ;  /* 0x0000003f3f0f7290 */ /* 0x000fe40008ffe43f */
[----:B------:R-:W-:Y:S01]  /*0cd0*/  UIADD3 URZ, UP1, UR7, UR12, URZ ;  /* 0x0000000c073f7290 */ /* 0x000fe2000ff3e03f */
[----:B------:R-:W-:-:S03]  /*0ce0*/  UMOV UR14, UR13 ;  /* 0x0000000d000e7c82 */ /* 0x000fc60008000000 */
[----:B------:R-:W-:-:S12]  /*0cf0*/  UIMAD.WIDE.U32.X UR6, UR16, UR21, UR14, UP1 ;  /* 0x00000015100672a5 */ /* 0x000fd800088e040e */
.L_x_10:
[----:B------:R-:W-:Y:S01]  /*0d00*/  USHF.R.U64 UR5, UR6, UR17, UR7 ;  /* 0x0000001106057299 */ /* 0x000fe20008001207 */
[----:B------:R-:W-:Y:S01]  /*0d10*/  I2FP.F32.U32 R2, UR10 ;  /* 0x0000000a00027c45 */ /* 0x000fe20008201000 */
[----:B------:R-:W-:Y:S01]  /*0d20*/  USHF.R.U32.HI UR6, URZ, UR17, UR7 ;  /* 0x000000113f067299 */ /* 0x000fe20008011607 */
[----:B-1----:R-:W-:Y:S01]  /*0d30*/  R2UR UR16, R3 ;  /* 0x00000000031072ca */ /* 0x002fe200000e0000 */
[----:B------:R-:W-:Y:S02]  /*0d40*/  UIADD3 UR19, UP1, URZ, -UR5, URZ ;  /* 0x800000053f137290 */ /* 0x000fe4000ff3e03f */
[----:B------:R-:W-:Y:S01]  /*0d50*/  FMUL R2, R2, UR24 ;  /* 0x0000001802027c20 */ /* 0x000fe20008400000 */
[----:B------:R-:W-:Y:S01]  /*0d60*/  ULDC.64 UR12, c[0x0][0x620] ;  /* 0x00018800000c7ab9 */ /* 0x000fe20000000a00 */
[----:B------:R-:W-:Y:S01]  /*0d70*/  UIADD3.X UR6, URZ, ~UR6, URZ, UP1, !UPT ;  /* 0x800000063f067290 */ /* 0x000fe20008ffe43f */
[----:B------:R-:W-:Y:S01]  /*0d80*/  UMOV UR14, UR22 ;  /* 0x00000016000e7c82 */ /* 0x000fe20008000000 */
[----:B------:R-:W-:-:S02]  /*0d90*/  UMOV UR15, UR23 ;  /* 0x00000017000f7c82 */ /* 0x000fc40008000000 */
[----:B------:R-:W-:Y:S01]  /*0da0*/  UIMAD UR6, UR6, UR12, URZ ;  /* 0x0000000c060672a4 */ /* 0x000fe2000f8e023f */
[----:B------:R-:W0:Y:S01]  /*0db0*/  F2I.U32.TRUNC.NTZ R2, R2 ;  /* 0x0000000200027305 */ /* 0x000e22000020f000 */
[----:B------:R-:W-:Y:S02]  /*0dc0*/  UIMAD.WIDE.U32 UR14, UR19, UR12, UR14 ;  /* 0x0000000c130e72a5 */ /* 0x000fe4000f8e000e */
[----:B------:R-:W-:Y:S01]  /*0dd0*/  UIMAD UR19, UR19, UR13, UR6 ;  /* 0x0000000d131372a4 */ /* 0x000fe2000f8e0206 */
[----:B------:R-:W-:Y:S02]  /*0de0*/  ULDC UR25, c[0x0][0x658] ;  /* 0x0001960000197ab9 */ /* 0x000fe40000000800 */
[----:B------:R-:W-:Y:S01]  /*0df0*/  UMOV UR13, 0xffffffff ;  /* 0xffffffff000d7882 */ /* 0x000fe20000000000 */
[----:B------:R-:W-:Y:S01]  /*0e00*/  UIADD3 UR19, UR15, UR19, URZ ;  /* 0x000000130f137290 */ /* 0x000fe2000fffe03f */
[----:B------:R-:W-:Y:S01]  /*0e10*/  ULDC UR21, c[0x0][0x618] ;  /* 0x0001860000157ab9 */ /* 0x000fe20000000800 */
[----:B------:R-:W-:Y:S01]  /*0e20*/  ULDC.64 UR6, c[0x0][0x640] ;  /* 0x0001900000067ab9 */ /* 0x000fe20000000a00 */
[----:B------:R-:W-:Y:S01]  /*0e30*/  USHF.L.U32 UR15, UR13, UR25, URZ ;  /* 0x000000190d0f7299 */ /* 0x000fe2000800063f */
[----:B------:R-:W-:Y:S01]  /*0e40*/  ISETP.NE.U32.AND P0, PT, RZ, UR6, PT ;  /* 0x00000006ff007c0c */ /* 0x000fe2000bf05070 */
[----:B------:R-:W-:-:S02]  /*0e50*/  USHF.R.U64 UR13, UR14, UR21, UR19 ;  /* 0x000000150e0d7299 */ /* 0x000fc40008001213 */
[----:B------:R-:W-:Y:S01]  /*0e60*/  USHF.R.U32.HI UR14, URZ, UR21, UR19 ;  /* 0x000000153f0e7299 */ /* 0x000fe20008011613 */
[----:B0-----:R-:W-:Y:S01]  /*0e70*/  R2UR UR20, R2 ;  /* 0x00000000021472ca */ /* 0x001fe200000e0000 */
[----:B------:R-:W-:Y:S01]  /*0e80*/  ULDC UR23, c[0x0][0x608] ;  /* 0x0001820000177ab9 */ /* 0x000fe20000000800 */
[----:B------:R-:W-:Y:S01]  /*0e90*/  ISETP.NE.AND.EX P0, PT, RZ, UR7, PT, P0 ;  /* 0x00000007ff007c0c */ /* 0x000fe2000bf05300 */
[----:B------:R-:W-:Y:S02]  /*0ea0*/  USHF.R.U64 UR27, UR13, UR23, UR14 ;  /* 0x000000170d1b7299 */ /* 0x000fe4000800120e */
[----:B------:R-:W-:Y:S01]  /*0eb0*/  USHF.R.U32.HI UR14, URZ, UR23, UR14 ;  /* 0x000000173f0e7299 */ /* 0x000fe2000801160e */
[----:B------:R-:W-:Y:S01]  /*0ec0*/  UMOV UR22, 0x1 ;  /* 0x0000000100167882 */ /* 0x000fe20000000000 */
[----:B------:R-:W-:Y:S02]  /*0ed0*/  UIADD3 UR16, -UR16, URZ, URZ ;  /* 0x0000003f10107290 */ /* 0x000fe4000fffe13f */
[----:B------:R-:W-:-:S02]  /*0ee0*/  USHF.R.U64 UR28, UR27, UR25, UR14 ;  /* 0x000000191b1c7299 */ /* 0x000fc4000800120e */
[----:B------:R-:W-:Y:S01]  /*0ef0*/  USHF.L.U32 UR19, UR22, UR25, URZ ;  /* 0x0000001916137299 */ /* 0x000fe2000800063f */
[----:B------:R-:W-:Y:S01]  /*0f00*/  ULDC UR17, c[0x0][0x144] ;  /* 0x0000510000117ab9 */ /* 0x000fe20000000800 */
[----:B------:R-:W-:Y:S01]  /*0f10*/  ULDC UR11, c[0x0][0x600] ;  /* 0x00018000000b7ab9 */ /* 0x000fe20000000800 */
[----:B------:R-:W-:Y:S02]  /*0f20*/  ULOP3.LUT UR22, URZ, UR15, URZ, 0x33, !UPT ;  /* 0x0000000f3f167292 */ /* 0x000fe4000f8e333f */
[----:B------:R-:W-:Y:S02]  /*0f30*/  USHF.R.U32.HI UR15, URZ, UR25, UR14 ;  /* 0x000000193f0f7299 */ /* 0x000fe4000801160e */
[----:B------:R-:W-:Y:S02]  /*0f40*/  UIADD3 UR12, UR11, -0x1, URZ ;  /* 0xffffffff0b0c7890 */ /* 0x000fe4000fffe03f */
[----:B------:R-:W-:Y:S02]  /*0f50*/  UIADD3 UR24, -UR20, URZ, URZ ;  /* 0x0000003f14187290 */ /* 0x000fe4000fffe13f */
[----:B------:R-:W-:Y:S01]  /*0f60*/  UIMAD UR4, UR17, UR16, UR4 ;  /* 0x00000010110472a4 */ /* 0x000fe2000f8e0204 */
[----:B------:R-:W-:Y:S01]  /*0f70*/  ULDC UR29, c[0x0][0x148] ;  /* 0x00005200001d7ab9 */ /* 0x000fe20000000800 */
[----:B------:R-:W-:Y:S01]  /*0f80*/  ULDC UR25, c[0x0][0x648] ;  /* 0x0001920000197ab9 */ /* 0x000fe20000000800 */
[----:B------:R-:W-:Y:S01]  /*0f90*/  ULDC UR26, c[0x0][0x638] ;  /* 0x00018e00001a7ab9 */ /* 0x000fe20000000800 */
[----:B------:R-:W-:Y:S01]  /*0fa0*/  UMOV UR14, UR28 ;  /* 0x0000001c000e7c82 */ /* 0x000fe20008000000 */
[----:B------:R-:W-:Y:S07]  /*0fb0*/  @!P0 BRA `(.L_x_11) ;  /* 0x0000000000308947 */ /* 0x000fee0003800000 */
[----:B------:R-:W-:Y:S02]  /*0fc0*/  ULDC UR20, c[0x0][0x64c] ;  /* 0x0001930000147ab9 */ /* 0x000fe40000000800 */
        /* <DEDUP_REMOVED lines=8> */
[----:B------:R-:W-:-:S07]  /*1050*/  UIMAD.WIDE.U32.X UR6, UR23, UR7, UR20, UP1 ;  /* 0x00000007170672a5 */ /* 0x000fce00088e0414 */
[----:B------:R-:W-:Y:S01]  /*1060*/  UMOV UR14, UR6 ;  /* 0x00000006000e7c82 */ /* 0x000fe20008000000 */
[----:B------:R-:W-:-:S05]  /*1070*/  UMOV UR15, UR7 ;  /* 0x00000007000f7c82 */ /* 0x000fca0008000000 */
.L_x_11:
[----:B------:R-:W-:Y:S01]  /*1080*/  UISETP.NE.AND UP1, UPT, UR45, URZ, UPT ;  /* 0x0000003f2d00728c */ /* 0x000fe2000bf25270 */
[----:B------:R-:W-:Y:S01]  /*1090*/  IMAD.MOV.U32 R3, RZ, RZ, 0x1 ;  /* 0x00000001ff037424 */ /* 0x000fe200078e00ff */
[----:B------:R-:W-:Y:S01]  /*10a0*/  USHF.R.U64 UR6, UR14, UR25, UR15 ;  /* 0x000000190e067299 */ /* 0x000fe2000800120f */
[----:B------:R-:W-:Y:S01]  /*10b0*/  IMAD.U32 R19, RZ, RZ, UR5 ;  /* 0x00000005ff137e24 */ /* 0x000fe2000f8e00ff */
[----:B------:R-:W-:Y:S02]  /*10c0*/  ULOP3.LUT UR22, UR27, UR22, URZ, 0xc0, !UPT ;  /* 0x000000161b167292 */ /* 0x000fe4000f8ec03f */
[----:B------:R-:W-:Y:S02]  /*10d0*/  UIADD3 UR7, -UR6, URZ, URZ ;  /* 0x0000003f06077290 */ /* 0x000fe4000fffe13f */
[----:B------:R-:W-:Y:S02]  /*10e0*/  UIMAD UR19, UR19, UR6, UR22 ;  /* 0x00000006131372a4 */ /* 0x000fe4000f8e0216 */
[----:B------:R-:W-:-:S02]  /*10f0*/  ULOP3.LUT UR12, UR13, UR12, URZ, 0xc0, !UPT ;  /* 0x0000000c0d0c7292 */ /* 0x000fc4000f8ec03f */
[----:B------:R-:W-:Y:S02]  /*1100*/  @UP1 UIMAD UR4, UR29, UR24, UR10 ;  /* 0x000000181d0412a4 */ /* 0x000fe4000f8e020a */
[----:B------:R-:W-:-:S03]  /*1110*/  UIMAD UR6, UR7, UR26, UR28 ;  /* 0x0000001a070672a4 */ /* 0x000fc6000f8e021c */
[----:B------:R-:W-:Y:S01]  /*1120*/  ULDC UR7, c[0x0][0x610] ;  /* 0x0001840000077ab9 */ /* 0x000fe20000000800 */
[----:B------:R-:W-:Y:S02]  /*1130*/  UIMAD UR6, UR6, UR11, UR12 ;  /* 0x0000000b060672a4 */ /* 0x000fe4000f8e020c */
[----:B------:R-:W-:-:S04]  /*1140*/  UIMAD UR4, UR19, UR7, UR4 ;  /* 0x00000007130472a4 */ /* 0x000fc8000f8e0204 */
[----:B------:R-:W-:Y:S02]  /*1150*/  USEL UR7, UR6, UR4, !UP1 ;  /* 0x0000000406077287 */ /* 0x000fe4000c800000 */
[----:B------:R-:W-:-:S04]  /*1160*/  USEL UR4, UR4, UR6, !UP1 ;  /* 0x0000000604047287 */ /* 0x000fc8000c800000 */
[----:B------:R-:W-:Y:S02]  /*1170*/  IMAD.U32 R2, RZ, RZ, UR7 ;  /* 0x00000007ff027e24 */ /* 0x000fe4000f8e00ff */
[----:B------:R-:W-:-:S07]  /*1180*/  IMAD.U32 R18, RZ, RZ, UR4 ;  /* 0x00000004ff127e24 */ /* 0x000fce000f8e00ff */
.L_x_9:
[----:B------:R-:W-:Y:S02]  /*1190*/  ULDC UR4, c[0x0][0x28c] ;  /* 0x0000a30000047ab9 */ /* 0x000fe40000000800 */
[----:B------:R-:W-:-:S04]  /*11a0*/  UIADD3 UR4, UR4, 0x3f, URZ ;  /* 0x0000003f04047890 */ /* 0x000fc8000fffe03f */
[----:B------:R-:W-:-:S04]  /*11b0*/  USHF.R.S32.HI UR5, URZ, 0x1f, UR4 ;  /* 0x0000001f3f057899 */ /* 0x000fc80008011404 */
[----:B------:R-:W-:-:S04]  /*11c0*/  ULEA.HI UR5, UR5, UR4, URZ, 0x6 ;  /* 0x0000000405057291 */ /* 0x000fc8000f8f303f */
[----:B------:R-:W-:Y:S01]  /*11d0*/  USHF.R.S32.HI UR38, URZ, 0x6, UR5 ;  /* 0x000000063f267899 */ /* 0x000fe20008011405 */
[----:B------:R-:W-:Y:S11]  /*11e0*/  @!P1 BRA `(.L_x_12) ;  /* 0x0000008c00409947 */ /* 0x000ff60003800000 */
[----:B------:R-:W-:-:S06]  /*11f0*/  UISETP.GT.U32.AND UP1, UPT, UR18, 0x1, UPT ;  /* 0x000000011200788c */ /* 0x000fcc000bf24070 */
[----:B------:R-:W-:-:S13]  /*1200*/  PLOP3.LUT P0, PT, PT, PT, UP1, 0x80, 0x0 ;  /* 0x000000000000781c */ /* 0x000fda0003f0f018 */
[----:B------:R-:W-:Y:S05]  /*1210*/  @P0 EXIT ;  /* 0x000000000000094d */ /* 0x000fea0003800000 */
.L_x_13:
[----:B------:R-:W-:-:S08]  /*1220*/  NOP ;  /* 0x0000000000007918 */ /* 0x000fd00000000000 */
[----:B------:R-:W0:Y:S02]  /*1230*/  USETMAXREG.TRY_ALLOC.CTAPOOL UP1, 0xe8 ;  /* 0x000000e8000079c8 */ /* 0x000e240008020600 */
[----:B0-----:R-:W-:-:S13]  /*1240*/  PLOP3.LUT P0, PT, PT, PT, UP1, 0x80, 0x0 ;  /* 0x000000000000781c */ /* 0x001fda0003f0f018 */
[----:B------:R-:W-:Y:S05]  /*1250*/  @!P0 BRA `(.L_x_13) ;  /* 0xfffffffc00f08947 */ /* 0x000fea000383ffff */
[----:B------:R-:W-:-:S13]  /*1260*/  LOP3.LUT P0, RZ, R3, 0xff, RZ, 0xc0, !PT ;  /* 0x000000ff03ff7812 */ /* 0x000fda000780c0ff */
[----:B------:R-:W-:Y:S05]  /*1270*/  @!P0 EXIT ;  /* 0x000000000000894d */ /* 0x000fea0003800000 */
[----:B------:R-:W-:Y:S01]  /*1280*/  SHF.R.S32.HI R3, RZ, 0x1f, R22 ;  /* 0x0000001fff037819 */ /* 0x000fe20000011416 */
[----:B------:R-:W0:Y:S01]  /*1290*/  S2UR UR5, SR_CgaCtaId ;  /* 0x00000000000579c3 */ /* 0x000e220000008800 */
[----:B------:R-:W-:Y:S02]  /*12a0*/  USHF.R.U32.HI UR4, URZ, 0x1, UR38 ;  /* 0x000000013f047899 */ /* 0x000fe40008011626 */
[CC--:B------:R-:W-:Y:S01]  /*12b0*/  LEA.HI R0, R3.reuse, R22.reuse, RZ, 0x2 ;  /* 0x0000001603007211 */ /* 0x0c0fe200078f10ff */
[----:B------:R-:W-:Y:S01]  /*12c0*/  UIADD3 UR9, UR9, -0x1, URZ ;  /* 0xffffffff09097890 */ /* 0x000fe2000fffe03f */
[----:B------:R-:W-:Y:S01]  /*12d0*/  LEA.HI R3, R3, R22, RZ, 0x5 ;  /* 0x0000001603037211 */ /* 0x000fe200078f28ff */
[----:B------:R-:W-:Y:S01]  /*12e0*/  ULOP3.LUT UR4, UR4, 0x1, URZ, 0xc0, !UPT ;  /* 0x0000000104047892 */ /* 0x000fe2000f8ec03f */
[--C-:B------:R-:W-:Y:S01]  /*12f0*/  SHF.R.S32.HI R154, RZ, 0x2, R0.reuse ;  /* 0x00000002ff9a7819 */ /* 0x100fe20000011400 */
[----:B------:R-:W-:Y:S01]  /*1300*/  ULOP3.LUT UR41, UR38, 0x1, URZ, 0xc0, !UPT ;  /* 0x0000000126297892 */ /* 0x000fe2000f8ec03f */
[----:B------:R-:W-:Y:S01]  /*1310*/  SHF.R.S32.HI R5, RZ, 0x1f, R0 ;  /* 0x0000001fff057819 */ /* 0x000fe20000011400 */
[----:B------:R-:W-:Y:S01]  /*1320*/  UMOV UR40, 0x400 ;  /* 0x0000040000287882 */ /* 0x000fe20000000000 */
[----:B------:R-:W-:Y:S01]  /*1330*/  LOP3.LUT R7, R0, 0xfffffffc, RZ, 0xc0, !PT ;  /* 0xfffffffc00077812 */ /* 0x000fe200078ec0ff */
[----:B------:R-:W-:Y:S01]  /*1340*/  USHF.L.U32 UR51, UR9, 0x3, URZ ;  /* 0x0000000309337899 */ /* 0x000fe2000800063f */
[----:B------:R-:W-:Y:S01]  /*1350*/  LEA.HI R5, R5, R154, RZ, 0x3 ;  /* 0x0000009a05057211 */ /* 0x000fe200078f18ff */
[----:B------:R-:W-:-:S02]  /*1360*/  USEL UR41, UR41, URZ, !UP0 ;  /* 0x0000003f29297287 */ /* 0x000fc4000c000000 */
[----:B------:R-:W-:Y:S01]  /*1370*/  IMAD.IADD R158, R22, 0x1, -R7 ;  /* 0x00000001169e7824 */ /* 0x000fe200078e0a07 */
[----:B------:R-:W-:Y:S01]  /*1380*/  LOP3.LUT R5, R5, 0xfffffff8, RZ, 0xc0, !PT ;  /* 0xfffffff805057812 */ /* 0x000fe200078ec0ff */
[----:B------:R-:W-:Y:S01]  /*1390*/  UISETP.EQ.U32.AND UP0, UPT, UR4, 0x1, !UP0 ;  /* 0x000000010400788c */ /* 0x000fe2000c702070 */
[----:B------:R-:W-:Y:S01]  /*13a0*/  SHF.R.S32.HI R7, RZ, 0x5, R3 ;  /* 0x00000005ff077819 */ /* 0x000fe20000011403 */
[----:B------:R-:W-:Y:S02]  /*13b0*/  UISETP.NE.AND UP1, UPT, UR9, URZ, UPT ;  /* 0x0000003f0900728c */ /* 0x000fe4000bf25270 */
[----:B------:R-:W-:Y:S01]  /*13c0*/  IMAD.IADD R154, R154, 0x1, -R5 ;  /* 0x000000019a9a7824 */ /* 0x000fe200078e0a05 */
[----:B------:R-:W-:Y:S01]  /*13d0*/  ULDC UR4, c[0x0][0x284] ;  /* 0x0000a10000047ab9 */ /* 0x000fe20000000800 */
[C---:B------:R-:W-:Y:S01]  /*13e0*/  IMAD R0, R7.reuse, 0x80, R158 ;  /* 0x0000008007007824 */ /* 0x040fe200078e029e */
[----:B0-----:R-:W-:Y:S01]  /*13f0*/  ULEA UR40, UR5, UR40, 0x18 ;  /* 0x0000002805287291 */ /* 0x001fe2000f8ec03f */
[--C-:B------:R-:W-:Y:S01]  /*1400*/  IMAD R156, R7, -0x10, -R154.reuse ;  /* 0xfffffff0079c7824 */ /* 0x100fe200078e0a9a */
[--C-:B------:R-:W-:Y:S01]  /*1410*/  SHF.R.S32.HI R5, RZ, 0x1f, R154.reuse ;  /* 0x0000001fff057819 */ /* 0x100fe2000001149a */
[----:B------:R-:W-:Y:S01]  /*1420*/  ULOP3.LUT UR48, UR51, 0x8, URZ, 0xc0, !UPT ;  /* 0x0000000833307892 */ /* 0x000fe2000f8ec03f */
[----:B------:R-:W-:Y:S01]  /*1430*/  SHF.R.S32.HI R155, RZ, 0x1f, R154 ;  /* 0x0000001fff9b7819 */ /* 0x000fe2000001149a */
[----:B------:R-:W-:Y:S01]  /*1440*/  UIADD3 UR50, UR40, 0x30, URZ ;  /* 0x0000003028327890 */ /* 0x000fe2000fffe03f */
[----:B------:R-:W-:Y:S01]  /*1450*/  LEA.HI R5, R5, R154, RZ, 0x2 ;  /* 0x0000009a05057211 */ /* 0x000fe200078f10ff */
[----:B------:R-:W-:Y:S01]  /*1460*/  VIADD R156, R156, UR4 ;  /* 0x000000049c9c7c36 */ /* 0x000fe20008000000 */
[----:B------:R-:W-:-:S02]  /*1470*/  ULOP3.LUT UR36, UR39, 0x1, URZ, 0xfc, !UPT ;  /* 0x0000000127247892 */ /* 0x000fc4000f8efc3f */
[C---:B------:R-:W-:Y:S01]  /*1480*/  LOP3.LUT R3, R5.reuse, 0xfffffffc, RZ, 0xc0, !PT ;  /* 0xfffffffc05037812 */ /* 0x040fe200078ec0ff */
[----:B------:R-:W-:Y:S01]  /*1490*/  ULOP3.LUT UR42, UR51, 0x8, URZ, 0xc, !UPT ;  /* 0x00000008332a7892 */ /* 0x000fe2000f8e0c3f */
[C---:B------:R-:W-:Y:S01]  /*14a0*/  LOP3.LUT R157, R5.reuse, 0x4, RZ, 0xc0, !PT ;  /* 0x00000004059d7812 */ /* 0x040fe200078ec0ff */
[----:B------:R-:W-:Y:S01]  /*14b0*/  USEL UR43, URZ, 0x1, UP1 ;  /* 0x000000013f2b7887 */ /* 0x000fe20008800000 */
[----:B------:R-:W-:Y:S01]  /*14c0*/  LOP3.LUT P0, RZ, R5, 0x4, RZ, 0xc0, !PT ;  /* 0x0000000405ff7812 */ /* 0x000fe2000780c0ff */
[----:B------:R-:W-:Y:S01]  /*14d0*/  IMAD.IADD R3, R154, 0x1, -R3 ;  /* 0x000000019a037824 */ /* 0x000fe200078e0a03 */
[----:B------:R-:W-:Y:S01]  /*14e0*/  UIADD3 UR44, UR51, UR50, URZ ;  /* 0x00000032332c7290 */ /* 0x000fe2000fffe03f */
[----:B------:R-:W-:Y:S01]  /*14f0*/  IMAD.WIDE R154, R7, 0x10, R154 ;  /* 0x00000010079a7825 */ /* 0x000fe200078e029a */
[----:B------:R-:W-:Y:S01]  /*1500*/  P2R R168, PR, RZ, 0x1 ;  /* 0x00000001ffa87803 */ /* 0x000fe20000000000 */
[----:B------:R-:W-:Y:S02]  /*1510*/  ULOP3.LUT UR48, UR48, 0x18, URZ, 0x3c, !UPT ;  /* 0x0000001830307892 */ /* 0x000fe4000f8e3c3f */
[----:B------:R-:W-:Y:S01]  /*1520*/  IMAD.U32 R0, R0, 0x8, R3 ;  /* 0x0000000800007824 */ /* 0x000fe200078e0003 */
[----:B------:R-:W-:-:S03]  /*1530*/  USEL UR49, URZ, 0x1, !UP0 ;  /* 0x000000013f317887 */ /* 0x000fc6000c000000 */
[----:B------:R-:W-:-:S09]  /*1540*/  IMAD.IADD R157, R157, 0x1, R0 ;  /* 0x000000019d9d7824 */ /* 0x000fd200078e0200 */
.L_x_300:
[----:B------:R-:W-:Y:S02]  /*1550*/  IMAD.U32 R0, RZ, RZ, UR43 ;  /* 0x0000002bff007e24 */ /* 0x000fe4000f8e00ff */
[----:B------:R-:W-:-:S03]  /*1560*/  IMAD.U32 R159, RZ, RZ, UR50 ;  /* 0x00000032ff9f7e24 */ /* 0x000fc6000f8e00ff */
[----:B------:R-:W-:-:S04]  /*1570*/  SHF.L.U32 R0, R0, 0x1f, RZ ;  /* 0x0000001f00007819 */ /* 0x000fc800000006ff */
[----:B------:R-:W0:Y:S02]  /*1580*/  SYNCS.PHASECHK.TRANS64.TRYWAIT P0, [R159+UR51], R0 ;  /* 0x000000009f0075a7 */ /* 0x000e240008000173 */
[----:B0-234-:R-:W-:Y:S05]  /*1590*/  @!P0 BRA `(.L_x_14) ;  /* 0x0000009c00708947 */ /* 0x01dfea0003800000 */
.L_x_322:
[----:B------:R-:W-:-:S04]  /*15a0*/  UIADD3 UR4, UR40, 0x800, URZ ;  /* 0x0000080028047890 */ /* 0x000fc8000fffe03f */
[----:B------:R-:W-:-:S06]  /*15b0*/  ULOP3.LUT UP0, URZ, UR4, 0x9f, URZ, 0xc0, !UPT ;  /* 0x0000009f043f7892 */ /* 0x000fcc000f80c03f */
[----:B------:R-:W-:-:S13]  /*15c0*/  PLOP3.LUT P0, PT, PT, PT, UP0, 0x80, 0x0 ;  /* 0x000000000000781c */ /* 0x000fda0003f0f008 */
[----:B------:R-:W-:Y:S05]  /*15d0*/  @!P0 BRA `(.L_x_15) ;  /* 0x0000000000408947 */ /* 0x000fea0003800000 */
[----:B0-----:R-:W-:Y:S01]  /*15e0*/  MOV R0, 0x0 ;  /* 0x0000000000007802 */ /* 0x001fe20000000f00 */
[----:B------:R-:W-:Y:S01]  /*15f0*/  ULDC.64 UR4, c[0x4][0x70] ;  /* 0x01001c0000047ab9 */ /* 0x000fe20000000a00 */
[----:B------:R-:W-:Y:S01]  /*1600*/  ULDC.64 UR6, c[0x4][0x8] ;  /* 0x0100020000067ab9 */ /* 0x000fe20000000a00 */
[----:B------:R-:W-:Y:S01]  /*1610*/  IMAD.U32 R4, RZ, RZ, UR4 ;  /* 0x00000004ff047e24 */ /* 0x000fe2000f8e00ff */
[----:B------:R0:W1:Y:S01]  /*1620*/  LDC.64 R14, c[0x4][R0] ;  /* 0x01000000000e7b82 */ /* 0x0000620000000a00 */
[----:B------:R-:W-:Y:S01]  /*1630*/  IMAD.U32 R5, RZ, RZ, UR5 ;  /* 0x00000005ff057e24 */ /* 0x000fe2000f8e00ff */
[----:B------:R-:W-:Y:S01]  /*1640*/  ULDC.64 UR4, c[0x4][0x78] ;  /* 0x01001e0000047ab9 */ /* 0x000fe20000000a00 */
[----:B------:R-:W-:Y:S02]  /*1650*/  IMAD.U32 R10, RZ, RZ, UR6 ;  /* 0x00000006ff0a7e24 */ /* 0x000fe4000f8e00ff */
[----:B------:R-:W-:Y:S02]  /*1660*/  IMAD.U32 R6, RZ, RZ, UR4 ;  /* 0x00000004ff067e24 */ /* 0x000fe4000f8e00ff */
[----:B------:R-:W-:-:S02]  /*1670*/  IMAD.U32 R7, RZ, RZ, UR5 ;  /* 0x00000005ff077e24 */ /* 0x000fc4000f8e00ff */
[----:B------:R-:W-:Y:S02]  /*1680*/  IMAD.U32 R11, RZ, RZ, UR7 ;  /* 0x00000007ff0b7e24 */ /* 0x000fe4000f8e00ff */
[----:B------:R-:W-:Y:S02]  /*1690*/  IMAD.MOV.U32 R8, RZ, RZ, 0x70 ;  /* 0x00000070ff087424 */ /* 0x000fe400078e00ff */
[----:B------:R-:W-:Y:S02]  /*16a0*/  IMAD.MOV.U32 R12, RZ, RZ, 0x1 ;  /* 0x00000001ff0c7424 */ /* 0x000fe400078e00ff */
[----:B0-----:R-:W-:-:S07]  /*16b0*/  IMAD.MOV.U32 R13, RZ, RZ, RZ ;  /* 0x000000ffff0d7224 */ /* 0x001fce00078e00ff */
[----:B------:R-:W-:-:S07]  /*16c0*/  LEPC R20, `(.L_x_15) ;  /* 0x000000001014794e */ /* 0x000fce0000000000 */
[----:B-1---5:R-:W-:Y:S05]  /*16d0*/  CALL.ABS.NOINC R14 ;  /* 0x000000000e007343 */ /* 0x022fea0003c00000 */
.L_x_15:
[----:B------:R-:W-:-:S04]  /*16e0*/  IMAD.U32 R24, RZ, RZ, UR40 ;  /* 0x00000028ff187e24 */ /* 0x000fc8000f8e00ff */
[----:B------:R-:W-:-:S05]  /*16f0*/  VIADD R24, R24, 0x8800 ;  /* 0x0000880018187836 */ /* 0x000fca0000000000 */
[----:B------:R-:W-:-:S13]  /*1700*/  LOP3.LUT P0, RZ, R24, 0x3ff, RZ, 0xc0, !PT ;  /* 0x000003ff18ff7812 */ /* 0x000fda000780c0ff */
[----:B------:R-:W-:Y:S05]  /*1710*/  @!P0 BRA `(.L_x_16) ;  /* 0x00000000007c8947 */ /* 0x000fea0003800000 */
[----:B------:R-:W-:Y:S01]  /*1720*/  MOV R22, 0x0 ;  /* 0x0000000000167802 */ /* 0x000fe20000000f00 */
[----:B------:R-:W-:Y:S01]  /*1730*/  ULDC.64 UR4, c[0x4][0x70] ;  /* 0x01001c0000047ab9 */ /* 0x000fe20000000a00 */
[----:B------:R-:W-:Y:S01]  /*1740*/  ULDC.64 UR6, c[0x4][0x78] ;  /* 0x01001e0000067ab9 */ /* 0x000fe20000000a00 */
[----:B------:R-:W-:Y:S01]  /*1750*/  IMAD.U32 R4, RZ, RZ, UR4 ;  /* 0x00000004ff047e24 */ /* 0x000fe2000f8e00ff */
[----:B------:R1:W2:Y:S01]  /*1760*/  LDC.64 R14, c[0x4][R22] ;  /* 0x01000000160e7b82 */ /* 0x0002a20000000a00 */
        /* <DEDUP_REMOVED lines=8> */
[----:B-1----:R-:W-:-:S07]  /*17f0*/  IMAD.MOV.U32 R13, RZ, RZ, RZ ;  /* 0x000000ffff0d7224 */ /* 0x002fce00078e00ff */
[----:B------:R-:W-:-:S07]  /*1800*/  LEPC R20, `(.L_x_17) ;  /* 0x000000001014794e */ /* 0x000fce0000000000 */
[----:B0-2--5:R-:W-:Y:S05]  /*1810*/  CALL.ABS.NOINC R14 ;  /* 0x000000000e007343 */ /* 0x025fea0003c00000 */
.L_x_17:
[----:B------:R-:W0:Y:S01]  /*1820*/  LDC.64 R22, c[0x4][R22] ;  /* 0x0100000016167b82 */ /* 0x000e220000000a00 */
[----:B------:R-:W-:Y:S01]  /*1830*/  ULDC.64 UR4, c[0x4][0x70] ;  /* 0x01001c0000047ab9 */ /* 0x000fe20000000a00 */
[----:B------:R-:W-:Y:S01]  /*1840*/  ULDC.64 UR6, c[0x4][0x10] ;  /* 0x0100040000067ab9 */ /* 0x000fe20000000a00 */
[----:B------:R-:W-:Y:S02]  /*1850*/  IMAD.U32 R4, RZ, RZ, UR4 ;  /* 0x00000004ff047e24 */ /* 0x000fe4000f8e00ff */
        /* <DEDUP_REMOVED lines=8> */
[----:B------:R-:W-:-:S07]  /*18e0*/  IMAD.MOV.U32 R13, RZ, RZ, RZ ;  /* 0x000000ffff0d7224 */ /* 0x000fce00078e00ff */
[----:B------:R-:W-:-:S07]  /*18f0*/  LEPC R20, `(.L_x_16) ;  /* 0x000000001014794e */ /* 0x000fce0000000000 */
[----:B0-----:R-:W-:Y:S05]  /*1900*/  CALL.ABS.NOINC R22 ;  /* 0x0000000016007343 */ /* 0x001fea0003c00000 */
.L_x_16:
[----:B0-----:R-:W-:Y:S01]  /*1910*/  IMAD.U32 R0, RZ, RZ, UR36 ;  /* 0x00000024ff007e24 */ /* 0x001fe2000f8e00ff */
[----:B------:R-:W-:-:S04]  /*1920*/  UMOV UR4, 0xffffffff ;  /* 0xffffffff00047882 */ /* 0x000fc80000000000 */
[----:B------:R-:W-:Y:S01]  /*1930*/  ISETP.NE.AND P0, PT, R0, 0x3, PT ;  /* 0x000000030000780c */ /* 0x000fe20003f05270 */
[----:B------:R-:W-:-:S12]  /*1940*/  BRA.DIV UR4, `(.L_x_18) ;  /* 0x0000009a049c7947 */ /* 0x000fd8000b800000 */
.L_x_324:
[----:B------:R-:W-:Y:S05]  /*1950*/  @!P0 BRA `(.L_x_19) ;  /* 0x0000000000048947 */ /* 0x000fea0003800000 */
[----:B------:R-:W-:Y:S01]  /*1960*/  BPT.TRAP 0x1 ;  /* 0x000000040000795c */ /* 0x000fe20000300000 */
.L_x_19:
[----:B------:R-:W-:Y:S02]  /*1970*/  IMAD.U32 R3, RZ, RZ, UR41 ;  /* 0x00000029ff037e24 */ /* 0x000fe4000f8e00ff */
[----:B------:R-:W-:-:S03]  /*1980*/  IMAD.U32 R0, RZ, RZ, UR49 ;  /* 0x00000031ff007e24 */ /* 0x000fc6000f8e00ff */
[----:B------:R-:W-:Y:S02]  /*1990*/  LEA R3, R3, UR40, 0x3 ;  /* 0x0000002803037c11 */ /* 0x000fe4000f8e18ff */
[----:B------:R-:W-:-:S04]  /*19a0*/  SHF.L.U32 R0, R0, 0x1f, RZ ;  /* 0x0000001f00007819 */ /* 0x000fc800000006ff */
[----:B------:R0:W1:Y:S01]  /*19b0*/  SYNCS.PHASECHK.TRANS64.TRYWAIT P1, [R3+URZ], R0 ;  /* 0x00000000030075a7 */ /* 0x000062000802017f */
[----:B------:R-:W-:Y:S05]  /*19c0*/  @!P0 BRA `(.L_x_20) ;  /* 0x0000000000048947 */ /* 0x000fea0003800000 */
[----:B------:R-:W-:Y:S01]  /*19d0*/  BPT.TRAP 0x1 ;  /* 0x000000040000795c */ /* 0x000fe20000300000 */
.L_x_20:
[----:B-1----:R-:W-:Y:S05]  /*19e0*/  @P1 BRA `(.L_x_21) ;  /* 0x0000000000081947 */ /* 0x002fea0003800000 */
[----:B------:R-:W1:Y:S02]  /*19f0*/  SYNCS.PHASECHK.TRANS64.TRYWAIT P1, [R3+URZ], R0 ;  /* 0x00000000030075a7 */ /* 0x000e64000802017f */
[----:B-1----:R-:W-:Y:S05]  /*1a00*/  @!P1 BRA `(.L_x_22) ;  /* 0x0000009800889947 */ /* 0x002fea0003800000 */
.L_x_21:
[----:B------:R-:W-:-:S04]  /*1a10*/  UIADD3 UR4, UR41, 0x1, URZ ;  /* 0x0000000129047890 */ /* 0x000fc8000fffe03f */
[----:B------:R-:W-:Y:S02]  /*1a20*/  UISETP.NE.AND UP0, UPT, UR4, 0x2, UPT ;  /* 0x000000020400788c */ /* 0x000fe4000bf05270 */
[----:B01----:R-:W-:Y:S02]  /*1a30*/  IMAD.U32 R0, RZ, RZ, UR4 ;  /* 0x00000004ff007e24 */ /* 0x003fe4000f8e00ff */
[----:B------:R-:W-:Y:S02]  /*1a40*/  USEL UR4, URZ, 0x1, UP0 ;  /* 0x000000013f047887 */ /* 0x000fe40008000000 */
[----:B------:R-:W-:Y:S02]  /*1a50*/  PLOP3.LUT P1, PT, PT, PT, UP0, 0x80, 0x0 ;  /* 0x000000000000781c */ /* 0x000fe40003f2f008 */
[----:B------:R-:W-:Y:S02]  /*1a60*/  ULOP3.LUT UR4, UR49, UR4, URZ, 0x3c, !UPT ;  /* 0x0000000431047292 */ /* 0x000fe4000f8e3c3f */
[----:B------:R-:W-:-:S04]  /*1a70*/  SEL R0, R0, RZ, P1 ;  /* 0x000000ff00007207 */ /* 0x000fc80000800000 */
[----:B------:R-:W-:Y:S01]  /*1a80*/  IMAD.U32 R3, RZ, RZ, UR4 ;  /* 0x00000004ff037e24 */ /* 0x000fe2000f8e00ff */
[----:B------:R-:W-:Y:S06]  /*1a90*/  @!P0 BRA `(.L_x_23) ;  /* 0x0000000000048947 */ /* 0x000fec0003800000 */
[----:B------:R-:W-:Y:S01]  /*1aa0*/  BPT.TRAP 0x1 ;  /* 0x000000040000795c */ /* 0x000fe20000300000 */
.L_x_23:
[----:B------:R-:W-:Y:S01]  /*1ab0*/  IMAD.U32 R4, RZ, RZ, UR41 ;  /* 0x00000029ff047e24 */ /* 0x000fe2000f8e00ff */
[----:B------:R-:W-:Y:S02]  /*1ac0*/  ISETP.NE.AND P3, PT, R168, RZ, PT ;  /* 0x000000ffa800720c */ /* 0x000fe40003f65270 */
[----:B------:R-:W-:Y:S01]  /*1ad0*/  SHF.L.U32 R7, R3, 0x1f, RZ ;  /* 0x0000001f03077819 */ /* 0x000fe200000006ff */
[----:B------:R-:W-:-:S05]  /*1ae0*/  IMAD R4, R4, 0x1000, R157 ;  /* 0x0000100004047824 */ /* 0x000fca00078e029d */
[----:B------:R-:W-:Y:S02]  /*1af0*/  LEA R5, R4, UR40, 0x2 ;  /* 0x0000002804057c11 */ /* 0x000fe4000f8e10ff */
[----:B------:R-:W-:-:S03]  /*1b00*/  LEA R4, R0, UR40, 0x3 ;  /* 0x0000002800047c11 */ /* 0x000fc6000f8e18ff */
[C---:B------:R-:W-:Y:S01]  /*1b10*/  VIADD R8, R5.reuse, 0x800 ;  /* 0x0000080005087836 */ /* 0x040fe20000000000 */
[----:B------:R0:W1:Y:S01]  /*1b20*/  SYNCS.PHASECHK.TRANS64.TRYWAIT P1, [R4+URZ], R7 ;  /* 0x00000007040075a7 */ /* 0x000062000802017f */
[----:B------:R-:W-:Y:S01]  /*1b30*/  VIADD R6, R5, 0x890 ;  /* 0x0000089005067836 */ /* 0x000fe20000000000 */
[----:B------:R0:W2:Y:S01]  /*1b40*/  LDS R160, [R5+0x800] ;  /* 0x0008000005a07984 */ /* 0x0000a20000000800 */
[----:B------:R-:W-:-:S07]  /*1b50*/  @P3 VIADD R6, R8, 0x70 ;  /* 0x0000007008063836 */ /* 0x000fce0000000000 */
[----:B------:R-:W-:Y:S05]  /*1b60*/  WARPSYNC.ALL ;  /* 0x0000000000007948 */ /* 0x000fea0003800000 */
[----:B------:R-:W-:Y:S01]  /*1b70*/  LDS R161, [R5+0x1000] ;  /* 0x0010000005a17984 */ /* 0x000fe20000000800 */
[----:B------:R-:W-:-:S03]  /*1b80*/  IMAD.U32 R8, RZ, RZ, UR38 ;  /* 0x00000026ff087e24 */ /* 0x000fc6000f8e00ff */
[----:B------:R-:W-:Y:S02]  /*1b90*/  LDS R164, [R5+0x900] ;  /* 0x0009000005a47984 */ /* 0x000fe40000000800 */
[----:B------:R-:W-:Y:S02]  /*1ba0*/  ISETP.NE.AND P2, PT, R8, 0x1, PT ;  /* 0x000000010800780c */ /* 0x000fe40003f45270 */
[----:B------:R-:W-:Y:S04]  /*1bb0*/  LDS R165, [R5+0x1100] ;  /* 0x0011000005a57984 */ /* 0x000fe80000000800 */
[----:B------:R-:W-:Y:S04]  /*1bc0*/  LDS R162, [R6] ;  /* 0x0000000006a27984 */ /* 0x000fe80000000800 */
[----:B------:R-:W2:Y:S04]  /*1bd0*/  LDS R163, [R6+0x800] ;  /* 0x0008000006a37984 */ /* 0x000ea80000000800 */
[----:B------:R-:W-:Y:S04]  /*1be0*/  LDS R166, [R6+0x100] ;  /* 0x0001000006a67984 */ /* 0x000fe80000000800 */
[----:B------:R-:W3:Y:S01]  /*1bf0*/  LDS R167, [R6+0x900] ;  /* 0x0009000006a77984 */ /* 0x000ee20000000800 */
[----:B------:R-:W-:Y:S01]  /*1c00*/  R2UR UR4, R24 ;  /* 0x00000000180472ca */ /* 0x000fe200000e0000 */
[----:B------:R-:W-:Y:S01]  /*1c10*/  UMOV UR7, 0x40000040 ;  /* 0x4000004000077882 */ /* 0x000fe20000000000 */
[----:B--2---:R-:W-:-:S11]  /*1c20*/  WARPGROUP.ARRIVE ;  /* 0x00000000000079c5 */ /* 0x004fd60000000000 */
[----:B------:R-:W-:-:S04]  /*1c30*/  USHF.R.U32.HI UR4, URZ, 0x4, UR4 ;  /* 0x000000043f047899 */ /* 0x000fc80008011604 */
[----:B------:R-:W-:-:S04]  /*1c40*/  ULOP3.LUT UR4, UR4, 0x3fff, URZ, 0xc0, !UPT ;  /* 0x00003fff04047892 */ /* 0x000fc8000f8ec03f */
[----:B------:R-:W-:-:S04]  /*1c50*/  ULOP3.LUT UR4, UR4, 0x10000, URZ, 0xfc, !UPT ;  /* 0x0001000004047892 */ /* 0x000fc8000f8efc3f */
[----:B------:R-:W-:-:S07]  /*1c60*/  ULEA UR5, UR41, UR4, 0xc ;  /* 0x0000000429057291 */ /* 0x000fce000f8e603f */
[----:B------:R-:W-:Y:S02]  /*1c70*/  UMOV UR6, UR5 ;  /* 0x0000000500067c82 */ /* 0x000fe40008000000 */
[----:B------:R-:W-:Y:S01]  /*1c80*/  HGMMA.64x256x8.F32.TF32 R24, R160, gdesc[UR4], RZ, !UPT, gsb0 ;  /* 0x07e00004a0187df0 */ /* 0x000fe2000c0028ff */
[----:B------:R-:W-:Y:S01]  /*1c90*/  UIADD3 UR6, UR5, 0x2, URZ ;  /* 0x0000000205067890 */ /* 0x000fe2000fffe03f */
[----:B------:R-:W-:Y:S01]  /*1ca0*/  UMOV UR7, 0x40000040 ;  /* 0x4000004000077882 */ /* 0x000fe20000000000 */
[----:B------:R-:W-:Y:S02]  /*1cb0*/  WARPGROUP.DEPBAR.LE gsb0, 0x0 ;  /* 0x00008000000079c5 */ /* 0x000fe40000010000 */
[----:B---3--:R-:W-:-:S15]  /*1cc0*/  WARPGROUP.ARRIVE ;  /* 0x00000000000079c5 */ /* 0x008fde0000000000 */
[----:B------:R-:W-:-:S08]  /*1cd0*/  NOP ;  /* 0x0000000000007918 */ /* 0x000fd00000000000 */
[----:B------:R-:W-:Y:S01]  /*1ce0*/  HGMMA.64x256x8.F32.TF32 R24, R164, gdesc[UR4], R24, gsb0 ;  /* 0x07e00004a4187df0 */ /* 0x000fe20008002818 */
[----:B------:R-:W-:Y:S01]  /*1cf0*/  UIADD3 UR6, UR5, 0x4, URZ ;  /* 0x0000000405067890 */ /* 0x000fe2000fffe03f */
[----:B------:R-:W-:Y:S01]  /*1d00*/  UMOV UR7, 0x40000040 ;  /* 0x4000004000077882 */ /* 0x000fe20000000000 */
[----:B------:R-:W-:Y:S02]  /*1d10*/  WARPGROUP.DEPBAR.LE gsb0, 0x0 ;  /* 0x00008000000079c5 */ /* 0x000fe40000010000 */
[----:B------:R-:W-:Y:S04]  /*1d20*/  LDS R160, [R5+0xa00] ;  /* 0x000a000005a07984 */ /* 0x000fe80000000800 */
[----:B------:R-:W-:Y:S04]  /*1d30*/  LDS R161, [R5+0x1200] ;  /* 0x0012000005a17984 */ /* 0x000fe80000000800 */
[----:B------:R-:W-:Y:S04]  /*1d40*/  LDS R162, [R6+0x200] ;  /* 0x0002000006a27984 */ /* 0x000fe80000000800 */
[----:B------:R-:W2:Y:S02]  /*1d50*/  LDS R163, [R6+0xa00] ;  /* 0x000a000006a37984 */ /* 0x000ea40000000800 */
[----:B--2---:R-:W-:-:S09]  /*1d60*/  WARPGROUP.ARRIVE ;  /* 0x00000000000079c5 */ /* 0x004fd20000000000 */
        /* <DEDUP_REMOVED lines=45> */
[----:B------:R-:W-:Y:S03]  /*2040*/  HGMMA.64x256x8.F32.TF32 R24, R160, gdesc[UR4], R24, gsb0 ;  /* 0x07e00004a0187df0 */ /* 0x000fe60008002818 */
[----:B------:R-:W-:Y:S02]  /*2050*/  WARPGROUP.DEPBAR.LE gsb0, 0x0 ;  /* 0x00008000000079c5 */ /* 0x000fe40000010000 */
[----:B------:R-:W-:Y:S05]  /*2060*/  @!P2 BRA `(.L_x_24) ;  /* 0x000000100004a947 */ /* 0x000fea0003800000 */
[----:B------:R-:W-:Y:S05]  /*2070*/  @!P0 BRA `(.L_x_25) ;  /* 0x0000000000048947 */ /* 0x000fea0003800000 */
[----:B------:R-:W-:Y:S01]  /*2080*/  BPT.TRAP 0x1 ;  /* 0x000000040000795c */ /* 0x000fe20000300000 */
.L_x_25:
[----:B------:R-:W-:-:S04]  /*2090*/  IMAD.SHL.U32 R8, R0, 0x1000, RZ ;  /* 0x0000100000087824 */ /* 0x000fc800078e00ff */
[----:B0-----:R-:W-:-:S05]  /*20a0*/  IMAD.IADD R5, R157, 0x1, R8 ;  /* 0x000000019d057824 */ /* 0x001fca00078e0208 */
[----:B------:R-:W-:-:S05]  /*20b0*/  LEA R5, R5, UR40, 0x2 ;  /* 0x0000002805057c11 */ /* 0x000fca000f8e10ff */
[C---:B------:R-:W-:Y:S02]  /*20c0*/  VIADD R9, R5.reuse, 0x800 ;  /* 0x0000080005097836 */ /* 0x040fe40000000000 */
[----:B------:R-:W-:Y:S02]  /*20d0*/  VIADD R6, R5, 0x890 ;  /* 0x0000089005067836 */ /* 0x000fe40000000000 */
[----:B------:R-:W-:Y:S01]  /*20e0*/  @P3 VIADD R6, R9, 0x70 ;  /* 0x0000007009063836 */ /* 0x000fe20000000000 */
[----:B-1----:R-:W-:Y:S06]  /*20f0*/  @P1 BRA `(.L_x_26) ;  /* 0x0000000000081947 */ /* 0x002fec0003800000 */
[----:B------:R-:W0:Y:S02]  /*2100*/  SYNCS.PHASECHK.TRANS64.TRYWAIT P1, [R4+URZ], R7 ;  /* 0x00000007040075a7 */ /* 0x000e24000802017f */
[----:B0-----:R-:W-:Y:S05]  /*2110*/  @!P1 BRA `(.L_x_27) ;  /* 0x0000009000d89947 */ /* 0x001fea0003800000 */
.L_x_26:
[----:B0-----:R-:W0:Y:S01]  /*2120*/  LDC R4, c[0x0][0x28c] ;  /* 0x0000a300ff047b82 */ /* 0x001e220000000800 */
[----:B------:R1:W2:Y:S01]  /*2130*/  LDS R164, [R5+0x800] ;  /* 0x0008000005a47984 */ /* 0x0002a20000000800 */
[----:B------:R-:W-:-:S03]  /*2140*/  UMOV UR5, UR41 ;  /* 0x0000002900057c82 */ /* 0x000fc60008000000 */
[----:B------:R1:W3:Y:S04]  /*2150*/  LDS R165, [R5+0x1000] ;  /* 0x0010000005a57984 */ /* 0x0002e80000000800 */
[----:B------:R1:W4:Y:S04]  /*2160*/  LDS R166, [R6] ;  /* 0x0000000006a67984 */ /* 0x0003280000000800 */
[----:B------:R1:W1:Y:S01]  /*2170*/  LDS R167, [R6+0x800] ;  /* 0x0008000006a77984 */ /* 0x0002620000000800 */
[----:B0-----:R-:W-:-:S13]  /*2180*/  ISETP.GE.AND P1, PT, R4, 0x81, PT ;  /* 0x000000810400780c */ /* 0x001fda0003f26270 */
[----:B-1234-:R-:W-:Y:S05]  /*2190*/  @!P1 BRA `(.L_x_28) ;  /* 0x0000000800289947 */ /* 0x01efea0003800000 */
[----:B------:R-:W-:Y:S01]  /*21a0*/  UIADD3 UR8, UR38, -0x1, URZ ;  /* 0xffffffff26087890 */ /* 0x000fe2000fffe03f */
[----:B------:R-:W-:-:S11]  /*21b0*/  UMOV UR5, UR41 ;  /* 0x0000002900057c82 */ /* 0x000fd60008000000 */
.L_x_36:
[----:B------:R-:W-:-:S05]  /*21c0*/  VIADD R4, R0, 0x1 ;  /* 0x0000000100047836 */ /* 0x000fca0000000000 */
[----:B------:R-:W-:-:S04]  /*21d0*/  ISETP.NE.AND P1, PT, R4, 0x2, PT ;  /* 0x000000020400780c */ /* 0x000fc80003f25270 */
[----:B0-----:R-:W-:Y:S02]  /*21e0*/  SEL R6, RZ, 0x1, P1 ;  /* 0x00000001ff067807 */ /* 0x001fe40000800000 */
[----:B------:R-:W-:Y:S02]  /*21f0*/  SEL R9, R4, RZ, P1 ;  /* 0x000000ff04097207 */ /* 0x000fe40000800000 */
[----:B------:R-:W-:Y:S01]  /*2200*/  LOP3.LUT R3, R3, R6, RZ, 0x3c, !PT ;  /* 0x0000000603037212 */ /* 0x000fe200078e3cff */
[----:B------:R-:W-:Y:S06]  /*2210*/  @!P0 BRA `(.L_x_29) ;  /* 0x0000000000048947 */ /* 0x000fec0003800000 */
[----:B------:R-:W-:Y:S01]  /*2220*/  BPT.TRAP 0x1 ;  /* 0x000000040000795c */ /* 0x000fe20000300000 */
.L_x_29:
[----:B------:R-:W-:Y:S01]  /*2230*/  IMAD.MOV.U32 R5, RZ, RZ, 0x40000040 ;  /* 0x40000040ff057424 */ /* 0x000fe200078e00ff */
[C---:B------:R-:W-:Y:S01]  /*2240*/  LEA R4, R0.reuse, UR4, 0xc ;  /* 0x0000000400047c11 */ /* 0x040fe2000f8e60ff */
[----:B------:R-:W-:Y:S01]  /*2250*/  IMAD R0, R0, 0x1000, R157 ;  /* 0x0000100000007824 */ /* 0x000fe200078e029d */
[----:B------:R-:W-:Y:S01]  /*2260*/  LEA R10, R9, UR40, 0x3 ;  /* 0x00000028090a7c11 */ /* 0x000fe2000f8e18ff */
[----:B------:R-:W-:Y:S01]  /*2270*/  IMAD.MOV.U32 R7, RZ, RZ, 0x40000040 ;  /* 0x40000040ff077424 */ /* 0x000fe200078e00ff */
[C---:B------:R-:W-:Y:S01]  /*2280*/  R2UR UR6, R4.reuse ;  /* 0x00000000040672ca */ /* 0x040fe200000e0000 */
[----:B------:R-:W-:Y:S01]  /*2290*/  VIADD R6, R4, 0x2 ;  /* 0x0000000204067836 */ /* 0x000fe20000000000 */
[----:B------:R-:W-:Y:S02]  /*22a0*/  R2UR UR7, R5 ;  /* 0x00000000050772ca */ /* 0x000fe400000e0000 */
[----:B------:R-:W-:Y:S02]  /*22b0*/  SHF.L.U32 R13, R3, 0x1f, RZ ;  /* 0x0000001f030d7819 */ /* 0x000fe400000006ff */
[----:B------:R-:W-:-:S02]  /*22c0*/  ISETP.NE.AND P3, PT, R168, RZ, PT ;  /* 0x000000ffa800720c */ /* 0x000fc40003f65270 */
[----:B------:R0:W1:Y:S01]  /*22d0*/  SYNCS.PHASECHK.TRANS64.TRYWAIT P1, [R10+URZ], R13 ;  /* 0x0000000d0a0075a7 */ /* 0x000062000802017f */
[----:B------:R-:W-:Y:S01]  /*22e0*/  WARPGROUP.ARRIVE ;  /* 0x00000000000079c5 */ /* 0x000fe20000000000 */
[----:B------:R-:W-:-:S05]  /*22f0*/  LEA R11, R0, UR40, 0x2 ;  /* 0x00000028000b7c11 */ /* 0x000fca000f8e10ff */
[----:B------:R-:W-:Y:S01]  /*2300*/  HGMMA.64x256x8.F32.TF32 R24, R164, gdesc[UR4], R24, gsb0 ;  /* 0x07e00004a4187df0 */ /* 0x000fe20008002818 */
[C---:B------:R-:W-:Y:S01]  /*2310*/  VIADD R0, R11.reuse, 0x900 ;  /* 0x000009000b007836 */ /* 0x040fe20000000000 */
[----:B------:R-:W-:Y:S01]  /*2320*/  R2UR UR6, R6 ;  /* 0x00000000060672ca */ /* 0x000fe200000e0000 */
[----:B------:R-:W-:Y:S01]  /*2330*/  VIADD R8, R11, 0x990 ;  /* 0x000009900b087836 */ /* 0x000fe20000000000 */
[----:B------:R-:W-:Y:S01]  /*2340*/  R2UR UR7, R7 ;  /* 0x00000000070772ca */ /* 0x000fe200000e0000 */
[----:B------:R-:W-:Y:S01]  /*2350*/  @P3 VIADD R8, R0, 0x70 ;  /* 0x0000007000083836 */ /* 0x000fe20000000000 */
[----:B------:R-:W-:Y:S02]  /*2360*/  WARPGROUP.DEPBAR.LE gsb0, 0x0 ;  /* 0x00008000000079c5 */ /* 0x000fe40000010000 */
[----:B------:R-:W-:Y:S04]  /*2370*/  LDS R160, [R11+0x900] ;  /* 0x000900000ba07984 */ /* 0x000fe80000000800 */
[----:B------:R-:W-:Y:S04]  /*2380*/  LDS R161, [R11+0x1100] ;  /* 0x001100000ba17984 */ /* 0x000fe80000000800 */
[----:B------:R-:W-:Y:S04]  /*2390*/  LDS R162, [R8] ;  /* 0x0000000008a27984 */ /* 0x000fe80000000800 */
[----:B------:R-:W2:Y:S02]  /*23a0*/  LDS R163, [R8+0x800] ;  /* 0x0008000008a37984 */ /* 0x000ea40000000800 */
[----:B--2---:R-:W-:-:S06]  /*23b0*/  WARPGROUP.ARRIVE ;  /* 0x00000000000079c5 */ /* 0x004fcc0000000000 */
[----:B------:R-:W-:Y:S03]  /*23c0*/  HGMMA.64x256x8.F32.TF32 R24, R160, gdesc[UR4], R24, gsb0 ;  /* 0x07e00004a0187df0 */ /* 0x000fe60008002818 */
[----:B------:R-:W-:Y:S02]  /*23d0*/  WARPGROUP.DEPBAR.LE gsb0, 0x0 ;  /* 0x00008000000079c5 */ /* 0x000fe40000010000 */
[----:B------:R0:W2:Y:S04]  /*23e0*/  LDS R160, [R11+0xa00] ;  /* 0x000a00000ba07984 */ /* 0x0000a80000000800 */
[----:B------:R0:W3:Y:S04]  /*23f0*/  LDS R161, [R11+0x1200] ;  /* 0x001200000ba17984 */ /* 0x0000e80000000800 */
[----:B------:R0:W4:Y:S04]  /*2400*/  LDS R162, [R8+0x100] ;  /* 0x0001000008a27984 */ /* 0x0001280000000800 */
[----:B------:R0:W0:Y:S01]  /*2410*/  LDS R163, [R8+0x900] ;  /* 0x0009000008a37984 */ /* 0x0000220000000800 */
[----:B-1----:R-:W-:Y:S05]  /*2420*/  @!P0 BRA `(.L_x_30) ;  /* 0x0000000000048947 */ /* 0x002fea0003800000 */
[----:B------:R-:W-:Y:S01]  /*2430*/  BPT.TRAP 0x1 ;  /* 0x000000040000795c */ /* 0x000fe20000300000 */
.L_x_30:
[----:B------:R-:W-:Y:S02]  /*2440*/  UISETP.GT.U32.AND UP0, UPT, UR39, 0x1, UPT ;  /* 0x000000012700788c */ /* 0x000fe4000bf04070 */
[----:B------:R-:W-:-:S04]  /*2450*/  ULEA UR6, UR5, UR40, 0x3 ;  /* 0x0000002805067291 */ /* 0x000fc8000f8e183f */
[----:B------:R-:W-:Y:S01]  /*2460*/  UIADD3 UR6, UR6, 0x10, URZ ;  /* 0x0000001006067890 */ /* 0x000fe2000fffe03f */
[----:B------:R-:W-:-:S03]  /*2470*/  PLOP3.LUT P2, PT, PT, PT, UP0, 0x80, 0x0 ;  /* 0x000000000000781c */ /* 0x000fc60003f4f008 */
[----:B------:R-:W-:-:S09]  /*2480*/  UPRMT UR6, URZ, 0x654, UR6 ;  /* 0x000006543f067896 */ /* 0x000fd20008000006 */
[----:B------:R-:W-:Y:S01]  /*2490*/  SYNCS.ARRIVE.TRANS64.RED.A1T0 RZ, [UR6], RZ ;  /* 0x000000ffffff79a7 */ /* 0x000fe20008100406 */
[----:B------:R-:W-:Y:S05]  /*24a0*/  @P2 BRA `(.L_x_31) ;  /* 0x0000000000042947 */ /* 0x000fea0003800000 */
[----:B------:R-:W-:Y:S01]  /*24b0*/  BPT.TRAP 0x1 ;  /* 0x000000040000795c */ /* 0x000fe20000300000 */
.L_x_31:
[----:B------:R-:W-:Y:S01]  /*24c0*/  VIADD R6, R4, 0x4 ;  /* 0x0000000404067836 */ /* 0x000fe20000000000 */
[----:B0-234-:R-:W-:Y:S01]  /*24d0*/  WARPGROUP.ARRIVE ;  /* 0x00000000000079c5 */ /* 0x01dfe20000000000 */
[----:B------:R-:W-:Y:S01]  /*24e0*/  IMAD.MOV.U32 R7, RZ, RZ, 0x40000040 ;  /* 0x40000040ff077424 */ /* 0x000fe200078e00ff */
[----:B------:R-:W-:Y:S02]  /*24f0*/  UIADD3 UR5, UR5, 0x1, URZ ;  /* 0x0000000105057890 */ /* 0x000fe4000fffe03f */
[----:B------:R-:W-:Y:S01]  /*2500*/  R2UR UR6, R6 ;  /* 0x00000000060672ca */ /* 0x000fe200000e0000 */
[----:B------:R-:W-:Y:S01]  /*2510*/  VIADD R6, R4, 0x6 ;  /* 0x0000000604067836 */ /* 0x000fe20000000000 */
[----:B------:R-:W-:Y:S01]  /*2520*/  R2UR UR7, R7 ;  /* 0x00000000070772ca */ /* 0x000fe200000e0000 */
[----:B------:R-:W-:Y:S01]  /*2530*/  IMAD.MOV.U32 R7, RZ, RZ, 0x40000040 ;  /* 0x40000040ff077424 */ /* 0x000fe200078e00ff */
[----:B------:R-:W-:-:S04]  /*2540*/  UISETP.NE.AND UP0, UPT, UR5, 0x2, UPT ;  /* 0x000000020500788c */ /* 0x000fc8000bf05270 */
[----:B------:R-:W-:-:S09]  /*2550*/  USEL UR5, UR5, URZ, UP0 ;  /* 0x0000003f05057287 */ /* 0x000fd20008000000 */
[----:B------:R-:W-:Y:S01]  /*2560*/  HGMMA.64x256x8.F32.TF32 R24, R160, gdesc[UR4], R24, gsb0 ;  /* 0x07e00004a0187df0 */ /* 0x000fe20008002818 */
[----:B------:R-:W-:Y:S01]  /*2570*/  R2UR UR6, R6 ;  /* 0x00000000060672ca */ /* 0x000fe200000e0000 */
[----:B------:R-:W-:Y:S01]  /*2580*/  VIADD R6, R4, 0x800 ;  /* 0x0000080004067836 */ /* 0x000fe20000000000 */
[----:B------:R-:W-:Y:S01]  /*2590*/  R2UR UR7, R7 ;  /* 0x00000000070772ca */ /* 0x000fe200000e0000 */
[----:B------:R-:W-:Y:S01]  /*25a0*/  IMAD.MOV.U32 R7, RZ, RZ, 0x40000040 ;  /* 0x40000040ff077424 */ /* 0x000fe200078e00ff */
[----:B------:R-:W-:Y:S02]  /*25b0*/  WARPGROUP.DEPBAR.LE gsb0, 0x0 ;  /* 0x00008000000079c5 */ /* 0x000fe40000010000 */
[----:B------:R-:W-:Y:S04]  /*25c0*/  LDS R160, [R11+0xb00] ;  /* 0x000b00000ba07984 */ /* 0x000fe80000000800 */
[----:B------:R-:W-:Y:S04]  /*25d0*/  LDS R161, [R11+0x1300] ;  /* 0x001300000ba17984 */ /* 0x000fe80000000800 */
[----:B------:R-:W-:Y:S04]  /*25e0*/  LDS R162, [R8+0x200] ;  /* 0x0002000008a27984 */ /* 0x000fe80000000800 */
[----:B------:R-:W0:Y:S02]  /*25f0*/  LDS R163, [R8+0xa00] ;  /* 0x000a000008a37984 */ /* 0x000e240000000800 */
[----:B0-----:R-:W-:-:S07]  /*2600*/  WARPGROUP.ARRIVE ;  /* 0x00000000000079c5 */ /* 0x001fce0000000000 */
        /* <DEDUP_REMOVED lines=23> */
[----:B------:R-:W-:Y:S02]  /*2780*/  R2UR UR6, R6 ;  /* 0x00000000060672ca */ /* 0x000fe400000e0000 */
[----:B------:R-:W-:Y:S01]  /*2790*/  R2UR UR7, R7 ;  /* 0x00000000070772ca */ /* 0x000fe200000e0000 */
[----:B------:R-:W-:Y:S02]  /*27a0*/  WARPGROUP.DEPBAR.LE gsb0, 0x0 ;  /* 0x00008000000079c5 */ /* 0x000fe40000010000 */
[----:B------:R-:W-:Y:S04]  /*27b0*/  LDS R160, [R11+0xe00] ;  /* 0x000e00000ba07984 */ /* 0x000fe80000000800 */
[----:B------:R-:W-:Y:S04]  /*27c0*/  LDS R161, [R11+0x1600] ;  /* 0x001600000ba17984 */ /* 0x000fe80000000800 */
[----:B------:R-:W-:Y:S04]  /*27d0*/  LDS R162, [R8+0x500] ;  /* 0x0005000008a27984 */ /* 0x000fe80000000800 */
[----:B------:R-:W0:Y:S02]  /*27e0*/  LDS R163, [R8+0xd00] ;  /* 0x000d000008a37984 */ /* 0x000e240000000800 */
[----:B0-----:R-:W-:-:S08]  /*27f0*/  WARPGROUP.ARRIVE ;  /* 0x00000000000079c5 */ /* 0x001fd00000000000 */
[----:B------:R-:W-:Y:S03]  /*2800*/  HGMMA.64x256x8.F32.TF32 R24, R160, gdesc[UR4], R24, gsb0 ;  /* 0x07e00004a0187df0 */ /* 0x000fe60008002818 */
[----:B------:R-:W-:Y:S02]  /*2810*/  WARPGROUP.DEPBAR.LE gsb0, 0x0 ;  /* 0x00008000000079c5 */ /* 0x000fe40000010000 */
[----:B------:R0:W1:Y:S04]  /*2820*/  LDS R160, [R11+0xf00] ;  /* 0x000f00000ba07984 */ /* 0x0000680000000800 */
[----:B------:R0:W2:Y:S04]  /*2830*/  LDS R161, [R11+0x1700] ;  /* 0x001700000ba17984 */ /* 0x0000a80000000800 */
[----:B------:R0:W3:Y:S04]  /*2840*/  LDS R162, [R8+0x600] ;  /* 0x0006000008a27984 */ /* 0x0000e80000000800 */
[----:B------:R0:W4:Y:S01]  /*2850*/  LDS R163, [R8+0xe00] ;  /* 0x000e000008a37984 */ /* 0x0001220000000800 */
[----:B------:R-:W-:Y:S05]  /*2860*/  @!P0 BRA `(.L_x_32) ;  /* 0x0000000000048947 */ /* 0x000fea0003800000 */
[----:B------:R-:W-:Y:S01]  /*2870*/  BPT.TRAP 0x1 ;  /* 0x000000040000795c */ /* 0x000fe20000300000 */
.L_x_32:
[----:B0-----:R-:W-:Y:S01]  /*2880*/  IMAD.SHL.U32 R8, R9, 0x1000, RZ ;  /* 0x0000100009087824 */ /* 0x001fe200078e00ff */
[----:B------:R-:W-:Y:S03]  /*2890*/  BSSY B0, `(.L_x_33) ;  /* 0x0000009000007945 */ /* 0x000fe60003800000 */
[----:B------:R-:W-:-:S05]  /*28a0*/  IMAD.IADD R0, R157, 0x1, R8 ;  /* 0x000000019d007824 */ /* 0x000fca00078e0208 */
[----:B------:R-:W-:-:S05]  /*28b0*/  LEA R0, R0, UR40, 0x2 ;  /* 0x0000002800007c11 */ /* 0x000fca000f8e10ff */
[C---:B------:R-:W-:Y:S02]  /*28c0*/  VIADD R7, R0.reuse, 0x800 ;  /* 0x0000080000077836 */ /* 0x040fe40000000000 */
[----:B------:R-:W-:Y:S02]  /*28d0*/  VIADD R6, R0, 0x890 ;  /* 0x0000089000067836 */ /* 0x000fe40000000000 */
[----:B------:R-:W-:Y:S01]  /*28e0*/  @P3 VIADD R6, R7, 0x70 ;  /* 0x0000007007063836 */ /* 0x000fe20000000000 */
[----:B------:R-:W-:Y:S06]  /*28f0*/  @P1 BRA `(.L_x_34) ;  /* 0x0000000000081947 */ /* 0x000fec0003800000 */
[----:B------:R-:W0:Y:S02]  /*2900*/  SYNCS.PHASECHK.TRANS64.TRYWAIT P1, [R10+URZ], R13 ;  /* 0x0000000d0a0075a7 */ /* 0x000e24000802017f */
[----:B0-----:R-:W-:Y:S05]  /*2910*/  @!P1 BRA `(.L_x_35) ;  /* 0x0000008800ec9947 */ /* 0x001fea0003800000 */
.L_x_34:
[----:B------:R-:W-:Y:S05]  /*2920*/  BSYNC B0 ;  /* 0x0000000000007941 */ /* 0x000fea0003800000 */
.L_x_33:
[----:B------:R-:W0:Y:S01]  /*2930*/  LDS R164, [R0+0x800] ;  /* 0x0008000000a47984 */ /* 0x000e220000000800 */
[----:B------:R-:W-:Y:S05]  /*2940*/  WARPSYNC.ALL ;  /* 0x0000000000007948 */ /* 0x000fea0003800000 */
[----:B------:R1:W0:Y:S04]  /*2950*/  LDS R165, [R0+0x1000] ;  /* 0x0010000000a57984 */ /* 0x0002280000000800 */
[----:B------:R0:W0:Y:S04]  /*2960*/  LDS R166, [R6] ;  /* 0x0000000006a67984 */ /* 0x0000280000000800 */
[----:B------:R0:W0:Y:S01]  /*2970*/  LDS R167, [R6+0x800] ;  /* 0x0008000006a77984 */ /* 0x0000220000000800 */
[----:B------:R-:W-:Y:S01]  /*2980*/  VIADD R4, R4, 0x806 ;  /* 0x0000080604047836 */ /* 0x000fe20000000000 */
[----:B-1234-:R-:W-:Y:S01]  /*2990*/  WARPGROUP.ARRIVE ;  /* 0x00000000000079c5 */ /* 0x01efe20000000000 */
[----:B------:R-:W-:Y:S01]  /*29a0*/  IMAD.MOV.U32 R5, RZ, RZ, 0x40000040 ;  /* 0x40000040ff057424 */ /* 0x000fe200078e00ff */
[----:B------:R-:W-:Y:S01]  /*29b0*/  UISETP.GT.AND UP0, UPT, UR8, 0x2, UPT ;  /* 0x000000020800788c */ /* 0x000fe2000bf04270 */
[----:B------:R-:W-:Y:S01]  /*29c0*/  IMAD.MOV.U32 R0, RZ, RZ, R9 ;  /* 0x000000ffff007224 */ /* 0x000fe200078e0009 */
[----:B------:R-:W-:Y:S01]  /*29d0*/  R2UR UR6, R4 ;  /* 0x00000000040672ca */ /* 0x000fe200000e0000 */
[----:B------:R-:W-:Y:S01]  /*29e0*/  UIADD3 UR8, UR8, -0x1, URZ ;  /* 0xffffffff08087890 */ /* 0x000fe2000fffe03f */
[----:B------:R-:W-:-:S02]  /*29f0*/  R2UR UR7, R5 ;  /* 0x00000000050772ca */ /* 0x000fc400000e0000 */
[----:B------:R-:W-:-:S11]  /*2a00*/  PLOP3.LUT P1, PT, PT, PT, UP0, 0x80, 0x0 ;  /* 0x000000000000781c */ /* 0x000fd60003f2f008 */
[----:B------:R-:W-:Y:S03]  /*2a10*/  HGMMA.64x256x8.F32.TF32 R24, R160, gdesc[UR4], R24, gsb0 ;  /* 0x07e00004a0187df0 */ /* 0x000fe60008002818 */
[----:B------:R-:W-:Y:S02]  /*2a20*/  WARPGROUP.DEPBAR.LE gsb0, 0x0 ;  /* 0x00008000000079c5 */ /* 0x000fe40000010000 */
[----:B------:R-:W-:Y:S05]  /*2a30*/  @P1 BRA `(.L_x_36) ;  /* 0xfffffff400e01947 */ /* 0x000fea000383ffff */
.L_x_28:
[----:B------:R-:W-:Y:S01]  /*2a40*/  VIADD R4, R8, UR4 ;  /* 0x0000000408047c36 */ /* 0x000fe20008000000 */
[----:B0-----:R-:W-:Y:S01]  /*2a50*/  WARPGROUP.ARRIVE ;  /* 0x00000000000079c5 */ /* 0x001fe20000000000 */
[----:B------:R-:W-:Y:S01]  /*2a60*/  IMAD.MOV.U32 R5, RZ, RZ, 0x40000040 ;  /* 0x40000040ff057424 */ /* 0x000fe200078e00ff */
[----:B------:R-:W-:Y:S01]  /*2a70*/  ISETP.NE.AND P1, PT, R168, RZ, PT ;  /* 0x000000ffa800720c */ /* 0x000fe20003f25270 */
[----:B------:R-:W-:Y:S01]  /*2a80*/  IMAD.IADD R8, R157, 0x1, R8 ;  /* 0x000000019d087824 */ /* 0x000fe200078e0208 */
[C---:B------:R-:W-:Y:S01]  /*2a90*/  R2UR UR6, R4.reuse ;  /* 0x00000000040672ca */ /* 0x040fe200000e0000 */
[----:B------:R-:W-:Y:S01]  /*2aa0*/  VIADD R6, R4, 0x2 ;  /* 0x0000000204067836 */ /* 0x000fe20000000000 */
[----:B------:R-:W-:Y:S01]  /*2ab0*/  R2UR UR7, R5 ;  /* 0x00000000050772ca */ /* 0x000fe200000e0000 */
[----:B------:R-:W-:Y:S01]  /*2ac0*/  IMAD.MOV.U32 R7, RZ, RZ, 0x40000040 ;  /* 0x40000040ff077424 */ /* 0x000fe200078e00ff */
[----:B------:R-:W-:-:S05]  /*2ad0*/  LEA R8, R8, UR40, 0x2 ;  /* 0x0000002808087c11 */ /* 0x000fca000f8e10ff */
[C---:B------:R-:W-:Y:S02]  /*2ae0*/  VIADD R3, R8.reuse, 0x900 ;  /* 0x0000090008037836 */ /* 0x040fe40000000000 */
[----:B------:R-:W-:Y:S02]  /*2af0*/  VIADD R0, R8, 0x990 ;  /* 0x0000099008007836 */ /* 0x000fe40000000000 */
[----:B------:R-:W-:Y:S02]  /*2b00*/  @P1 VIADD R0, R3, 0x70 ;  /* 0x0000007003001836 */ /* 0x000fe40000000000 */
[----:B------:R-:W-:Y:S01]  /*2b10*/  HGMMA.64x256x8.F32.TF32 R24, R164, gdesc[UR4], R24, gsb0 ;  /* 0x07e00004a4187df0 */ /* 0x000fe20008002818 */
[----:B------:R-:W-:Y:S02]  /*2b20*/  R2UR UR6, R6 ;  /* 0x00000000060672ca */ /* 0x000fe400000e0000 */
[----:B------:R-:W-:Y:S01]  /*2b30*/  R2UR UR7, R7 ;  /* 0x00000000070772ca */ /* 0x000fe200000e0000 */
[----:B------:R-:W-:-:S02]  /*2b40*/  WARPGROUP.DEPBAR.LE gsb0, 0x0 ;  /* 0x00008000000079c5 */ /* 0x000fc40000010000 */
[----:B------:R-:W-:Y:S04]  /*2b50*/  LDS R160, [R8+0x900] ;  /* 0x0009000008a07984 */ /* 0x000fe80000000800 */
[----:B------:R-:W-:Y:S04]  /*2b60*/  LDS R161, [R8+0x1100] ;  /* 0x0011000008a17984 */ /* 0x000fe80000000800 */
[----:B------:R-:W-:Y:S04]  /*2b70*/  LDS R162, [R0] ;  /* 0x0000000000a27984 */ /* 0x000fe80000000800 */
        /* <DEDUP_REMOVED lines=10> */
.L_x_37:
        /* <DEDUP_REMOVED lines=8> */
.L_x_38:
[----:B------:R-:W-:Y:S01]  /*2ca0*/  VIADD R6, R4, 0x4 ;  /* 0x0000000404067836 */ /* 0x000fe20000000000 */
[----:B-1234-:R-:W-:Y:S01]  /*2cb0*/  WARPGROUP.ARRIVE ;  /* 0x00000000000079c5 */ /* 0x01efe20000000000 */
[----:B------:R-:W-:Y:S02]  /*2cc0*/  IMAD.MOV.U32 R7, RZ, RZ, 0x40000040 ;  /* 0x40000040ff077424 */ /* 0x000fe400078e00ff */
[----:B------:R-:W-:Y:S01]  /*2cd0*/  IMAD.MOV.U32 R5, RZ, RZ, 0x40000040 ;  /* 0x40000040ff057424 */ /* 0x000fe200078e00ff */
[----:B------:R-:W-:Y:S01]  /*2ce0*/  R2UR UR6, R6 ;  /* 0x00000000060672ca */ /* 0x000fe200000e0000 */
[----:B------:R-:W-:Y:S01]  /*2cf0*/  VIADD R6, R4, 0x6 ;  /* 0x0000000604067836 */ /* 0x000fe20000000000 */
[----:B------:R-:W-:Y:S01]  /*2d00*/  R2UR UR7, R7 ;  /* 0x00000000070772ca */ /* 0x000fe200000e0000 */
[----:B------:R-:W-:-:S12]  /*2d10*/  IMAD.MOV.U32 R7, RZ, RZ, 0x40000040 ;  /* 0x40000040ff077424 */ /* 0x000fd800078e00ff */
        /* <DEDUP_REMOVED lines=9> */
[----:B------:R-:W1:Y:S02]  /*2db0*/  LDS R163, [R0+0xa00] ;  /* 0x000a000000a37984 */ /* 0x000e640000000800 */
[----:B-1----:R-:W-:-:S07]  /*2dc0*/  WARPGROUP.ARRIVE ;  /* 0x00000000000079c5 */ /* 0x002fce0000000000 */
        /* <DEDUP_REMOVED lines=13> */
[C---:B------:R-:W-:Y:S01]  /*2ea0*/  VIADD R6, R4.reuse, 0x804 ;  /* 0x0000080404067836 */ /* 0x040fe20000000000 */
[----:B------:R-:W-:Y:S01]  /*2eb0*/  R2UR UR7, R7 ;  /* 0x00000000070772ca */ /* 0x000fe200000e0000 */
[----:B------:R-:W-:Y:S02]  /*2ec0*/  IMAD.MOV.U32 R7, RZ, RZ, 0x40000040 ;  /* 0x40000040ff077424 */ /* 0x000fe400078e00ff */
[----:B------:R-:W-:Y:S01]  /*2ed0*/  VIADD R4, R4, 0x806 ;  /* 0x0000080604047836 */ /* 0x000fe20000000000 */
[----:B------:R-:W-:Y:S02]  /*2ee0*/  WARPGROUP.DEPBAR.LE gsb0, 0x0 ;  /* 0x00008000000079c5 */ /* 0x000fe40000010000 */
[----:B------:R-:W-:Y:S04]  /*2ef0*/  LDS R160, [R8+0xd00] ;  /* 0x000d000008a07984 */ /* 0x000fe80000000800 */
[----:B------:R-:W-:Y:S04]  /*2f00*/  LDS R161, [R8+0x1500] ;  /* 0x0015000008a17984 */ /* 0x000fe80000000800 */
[----:B------:R-:W-:Y:S04]  /*2f10*/  LDS R162, [R0+0x400] ;  /* 0x0004000000a27984 */ /* 0x000fe80000000800 */
[----:B------:R-:W1:Y:S02]  /*2f20*/  LDS R163, [R0+0xc00] ;  /* 0x000c000000a37984 */ /* 0x000e640000000800 */
[----:B-1----:R-:W-:-:S06]  /*2f30*/  WARPGROUP.ARRIVE ;  /* 0x00000000000079c5 */ /* 0x002fcc0000000000 */
[----:B------:R-:W-:Y:S01]  /*2f40*/  HGMMA.64x256x8.F32.TF32 R24, R160, gdesc[UR4], R24, gsb0 ;  /* 0x07e00004a0187df0 */ /* 0x000fe20008002818 */
[----:B------:R-:W-:Y:S02]  /*2f50*/  R2UR UR6, R6 ;  /* 0x00000000060672ca */ /* 0x000fe400000e0000 */
[----:B------:R-:W-:Y:S01]  /*2f60*/  R2UR UR7, R7 ;  /* 0x00000000070772ca */ /* 0x000fe200000e0000 */
[----:B------:R-:W-:Y:S02]  /*2f70*/  WARPGROUP.DEPBAR.LE gsb0, 0x0 ;  /* 0x00008000000079c5 */ /* 0x000fe40000010000 */
[----:B------:R-:W-:Y:S04]  /*2f80*/  LDS R160, [R8+0xe00] ;  /* 0x000e000008a07984 */ /* 0x000fe80000000800 */
[----:B------:R-:W-:Y:S04]  /*2f90*/  LDS R161, [R8+0x1600] ;  /* 0x0016000008a17984 */ /* 0x000fe80000000800 */
[----:B------:R-:W-:Y:S04]  /*2fa0*/  LDS R162, [R0+0x500] ;  /* 0x0005000000a27984 */ /* 0x000fe80000000800 */
[----:B------:R-:W1:Y:S02]  /*2fb0*/  LDS R163, [R0+0xd00] ;  /* 0x000d000000a37984 */ /* 0x000e640000000800 */
[----:B-1----:R-:W-:-:S08]  /*2fc0*/  WARPGROUP.ARRIVE ;  /* 0x00000000000079c5 */ /* 0x002fd00000000000 */
        /* <DEDUP_REMOVED lines=9> */
[----:B------:R-:W-:Y:S03]  /*3060*/  HGMMA.64x256x8.F32.TF32 R24, R160, gdesc[UR4], R24, gsb0 ;  /* 0x07e00004a0187df0 */ /* 0x000fe60008002818 */
[----:B------:R-:W-:Y:S02]  /*3070*/  WARPGROUP.DEPBAR.LE gsb0, 0x0 ;  /* 0x00008000000079c5 */ /* 0x000fe40000010000 */
.L_x_24:
[----:B0-----:R-:W-:-:S04]  /*3080*/  IMAD.U32 R0, RZ, RZ, UR42 ;  /* 0x0000002aff007e24 */ /* 0x001fc8000f8e00ff */
[----:B------:R0:W-:Y:S01]  /*3090*/  SYNCS.ARRIVE.TRANS64.A1T0 RZ, [R0+UR50], RZ ;  /* 0x000000ff00ff79a7 */ /* 0x0001e20008100032 */
[----:B------:R-:W-:Y:S05]  /*30a0*/  @!P0 BRA `(.L_x_39) ;  /* 0x0000000000048947 */ /* 0x000fea0003800000 */
[----:B------:R-:W-:Y:S01]  /*30b0*/  BPT.TRAP 0x1 ;  /* 0x000000040000795c */ /* 0x000fe20000300000 */
.L_x_39:
[----:B------:R-:W-:Y:S02]  /*30c0*/  UIADD3 UR4, UR41, UR38, URZ ;  /* 0x0000002629047290 */ /* 0x000fe4000fffe03f */
[----:B------:R-:W-:Y:S02]  /*30d0*/  UISETP.GT.U32.AND UP0, UPT, UR39, 0x1, UPT ;  /* 0x000000012700788c */ /* 0x000fe4000bf04070 */
[----:B------:R-:W-:-:S04]  /*30e0*/  ULEA UR4, UR4, 0x8, 0x3 ;  /* 0x0000000804047891 */ /* 0x000fc8000f8e183f */
[----:B------:R-:W-:Y:S01]  /*30f0*/  ULOP3.LUT UR4, UR4, 0x8, URZ, 0xc0, !UPT ;  /* 0x0000000804047892 */ /* 0x000fe2000f8ec03f */
[----:B------:R-:W-:-:S03]  /*3100*/  PLOP3.LUT P0, PT, PT, PT, UP0, 0x80, 0x0 ;  /* 0x000000000000781c */ /* 0x000fc60003f0f008 */
[----:B------:R-:W-:-:S04]  /*3110*/  UIADD3 UR4, UR40, 0x10, UR4 ;  /* 0x0000001028047890 */ /* 0x000fc8000fffe004 */
[----:B------:R-:W-:-:S09]  /*3120*/  UPRMT UR4, URZ, 0x654, UR4 ;  /* 0x000006543f047896 */ /* 0x000fd20008000004 */
[----:B------:R-:W-:Y:S01]  /*3130*/  SYNCS.ARRIVE.TRANS64.RED.A1T0 RZ, [UR4], RZ ;  /* 0x000000ffffff79a7 */ /* 0x000fe20008100404 */
[----:B------:R-:W-:Y:S05]  /*3140*/  @P0 BRA `(.L_x_40) ;  /* 0x0000000000040947 */ /* 0x000fea0003800000 */
[----:B------:R-:W-:Y:S01]  /*3150*/  BPT.TRAP 0x1 ;  /* 0x000000040000795c */ /* 0x000fe20000300000 */
.L_x_40:
[----:B0-----:R-:W-:Y:S01]  /*3160*/  IMAD.U32 R0, RZ, RZ, UR43 ;  /* 0x0000002bff007e24 */ /* 0x001fe2000f8e00ff */
[----:B------:R-:W-:Y:S01]  /*3170*/  ULEA UR6, UR38, UR41, 0x1 ;  /* 0x0000002926067291 */ /* 0x000fe2000f8e083f */
[----:B------:R-:W0:Y:S01]  /*3180*/  LDC R15, c[0x0][0x288] ;  /* 0x0000a200ff0f7b82 */ /* 0x000e220000000800 */
[----:B------:R-:W-:Y:S01]  /*3190*/  ULDC UR4, c[0x0][0x28c] ;  /* 0x0000a30000047ab9 */ /* 0x000fe20000000800 */
[----:B------:R-:W-:Y:S01]  /*31a0*/  IMAD.SHL.U32 R8, R158, 0x2, RZ ;  /* 0x000000029e087824 */ /* 0x000fe200078e00ff */
[----:B------:R-:W-:Y:S01]  /*31b0*/  SHF.L.U32 R0, R0, 0x1f, RZ ;  /* 0x0000001f00007819 */ /* 0x000fe200000006ff */
[----:B------:R-:W-:Y:S02]  /*31c0*/  USHF.R.U32.HI UR5, URZ, 0x1, UR6 ;  /* 0x000000013f057899 */ /* 0x000fe40008011606 */
[----:B------:R-:W-:Y:S01]  /*31d0*/  UIADD3 UR4, UR4, 0x7e, URZ ;  /* 0x0000007e04047890 */ /* 0x000fe2000fffe03f */
[----:B------:R-:W-:Y:S01]  /*31e0*/  SHF.R.S32.HI R9, RZ, 0x1f, R8 ;  /* 0x0000001fff097819 */ /* 0x000fe20000011408 */
[----:B------:R-:W2:Y:S01]  /*31f0*/  SYNCS.PHASECHK.TRANS64.TRYWAIT P0, [R159+UR51+0x10], R0 ;  /* 0x000010009f0075a7 */ /* 0x000ea20008000173 */
[----:B------:R-:W-:-:S02]  /*3200*/  ULOP3.LUT UR5, UR5, 0x1, URZ, 0xc0, !UPT ;  /* 0x0000000105057892 */ /* 0x000fc4000f8ec03f */
[----:B------:R-:W-:Y:S02]  /*3210*/  UISETP.GT.U32.AND UP0, UPT, UR6, 0x1, UPT ;  /* 0x000000010600788c */ /* 0x000fe4000bf04070 */
[----:B------:R-:W-:Y:S02]  /*3220*/  UISETP.NE.U32.AND UP1, UPT, UR5, 0x1, UPT ;  /* 0x000000010500788c */ /* 0x000fe4000bf25070 */
[----:B------:R-:W-:Y:S02]  /*3230*/  UISETP.LT.U32.AND UP0, UPT, UR4, 0x7f, UP0 ;  /* 0x0000007f0400788c */ /* 0x000fe40008701070 */
[----:B------:R-:W-:Y:S02]  /*3240*/  UISETP.GT.U32.AND UP1, UPT, UR4, 0x7e, !UP1 ;  /* 0x0000007e0400788c */ /* 0x000fe4000cf24070 */
[----:B------:R-:W-:Y:S02]  /*3250*/  USEL UR5, URZ, 0x1, !UP0 ;  /* 0x000000013f057887 */ /* 0x000fe4000c000000 */
[----:B------:R-:W-:-:S04]  /*3260*/  USEL UR4, URZ, 0x1, !UP1 ;  /* 0x000000013f047887 */ /* 0x000fc8000c800000 */
[----:B------:R-:W-:Y:S01]  /*3270*/  ULOP3.LUT UR49, UR4, UR49, UR5, 0x96, !UPT ;  /* 0x0000003104317292 */ /* 0x000fe2000f8e9605 */
[----:B0-2---:R-:W-:Y:S11]  /*3280*/  @!P0 BRA `(.L_x_41) ;  /* 0x0000008000a48947 */ /* 0x005ff60003800000 */
.L_x_325:
[----:B------:R-:W-:Y:S01]  /*3290*/  IMAD.SHL.U32 R7, R18, 0x40, RZ ;  /* 0x0000004012077824 */ /* 0x000fe200078e00ff */
[----:B------:R-:W-:Y:S01]  /*32a0*/  ULDC UR6, c[0x0][0x284] ;  /* 0x0000a10000067ab9 */ /* 0x000fe20000000800 */
[----:B------:R-:W-:Y:S01]  /*32b0*/  IMAD.SHL.U32 R12, R2, 0x100, RZ ;  /* 0x00000100020c7824 */ /* 0x000fe200078e00ff */
[----:B------:R-:W-:Y:S01]  /*32c0*/  SHF.R.S32.HI R23, RZ, 0x1f, R19 ;  /* 0x0000001fff177819 */ /* 0x000fe20000011413 */
[----:B------:R-:W-:Y:S01]  /*32d0*/  ULDC.64 UR4, c[0x0][0x5d0] ;  /* 0x0001740000047ab9 */ /* 0x000fe20000000a00 */
[----:B------:R-:W-:Y:S01]  /*32e0*/  ISETP.GE.AND P0, PT, R7, UR6, PT ;  /* 0x0000000607007c0c */ /* 0x000fe2000bf06270 */
[----:B0-----:R-:W-:Y:S01]  /*32f0*/  IMAD.WIDE.U32 R2, R19, UR4, R8 ;  /* 0x0000000413027c25 */ /* 0x001fe2000f8e0008 */
[----:B------:R-:W-:Y:S01]  /*3300*/  SHF.R.S32.HI R13, RZ, 0x1f, R12 ;  /* 0x0000001fff0d7819 */ /* 0x000fe2000001140c */
[----:B------:R-:W-:Y:S01]  /*3310*/  ULOP3.LUT UR41, UR41, 0x1, URZ, 0xc0, !UPT ;  /* 0x0000000129297892 */ /* 0x000fe2000f8ec03f */
[C---:B------:R-:W-:Y:S01]  /*3320*/  ISETP.GE.OR P0, PT, R12.reuse, R15, P0 ;  /* 0x0000000f0c00720c */ /* 0x040fe20000706670 */
[----:B------:R-:W-:Y:S01]  /*3330*/  IMAD R0, R23, UR4, RZ ;  /* 0x0000000417007c24 */ /* 0x000fe2000f8e02ff */
[----:B-1----:R-:W-:-:S03]  /*3340*/  IADD3 R4, P1, R12, R2, RZ ;  /* 0x000000020c047210 */ /* 0x002fc60007f3e0ff */
[----:B------:R-:W-:-:S05]  /*3350*/  IMAD R5, R19, UR5, R0 ;  /* 0x0000000513057c24 */ /* 0x000fca000f8e0200 */
[----:B------:R-:W-:-:S03]  /*3360*/  IADD3.X R5, R13, R3, R5, P1, !PT ;  /* 0x000000030d057210 */ /* 0x000fc60000ffe405 */
[----:B------:R-:W-:Y:S05]  /*3370*/  @P0 BRA `(.L_x_42) ;  /* 0x0000006400040947 */ /* 0x000fea0003800000 */
[----:B------:R-:W0:Y:S01]  /*3380*/  LDC.64 R10, c[0x0][0x5c8] ;  /* 0x00017200ff0a7b82 */ /* 0x000e220000000a00 */
[----:B-----5:R-:W-:Y:S01]  /*3390*/  FSETP.NEU.AND P1, PT, R152, RZ, PT ;  /* 0x000000ff9800720b */ /* 0x020fe20003f2d000 */
[----:B------:R-:W-:Y:S01]  /*33a0*/  IMAD R3, R158, -0x2, R15 ;  /* 0xfffffffe9e037824 */ /* 0x000fe200078e020f */
[----:B------:R-:W-:Y:S01]  /*33b0*/  BSSY B0, `(.L_x_42) ;  /* 0x000063d000007945 */ /* 0x000fe20003800000 */
[----:B------:R-:W-:-:S04]  /*33c0*/  IMAD.WIDE R164, R18, 0x40, R154 ;  /* 0x0000004012a47825 */ /* 0x000fc800078e029a */
[----:B------:R-:W-:Y:S02]  /*33d0*/  IMAD.IADD R0, R3, 0x1, -R12 ;  /* 0x0000000103007824 */ /* 0x000fe400078e0a0c */
[----:B------:R-:W-:-:S03]  /*33e0*/  IMAD.IADD R2, R156, 0x1, -R7 ;  /* 0x000000019c027824 */ /* 0x000fc600078e0a07 */
[----:B------:R-:W-:-:S04]  /*33f0*/  ISETP.GT.AND P0, PT, R0, RZ, PT ;  /* 0x000000ff0000720c */ /* 0x000fc80003f04270 */
[----:B------:R-:W-:Y:S01]  /*3400*/  ISETP.GT.AND P4, PT, R2, RZ, P0 ;  /* 0x000000ff0200720c */ /* 0x000fe20000784270 */
[-C--:B0-----:R-:W-:Y:S02]  /*3410*/  IMAD R3, R165, R10.reuse, RZ ;  /* 0x0000000aa5037224 */ /* 0x081fe400078e02ff */
[----:B------:R-:W-:-:S04]  /*3420*/  IMAD.WIDE.U32 R166, R164, R10, R4 ;  /* 0x0000000aa4a67225 */ /* 0x000fc800078e0004 */
[----:B------:R-:W-:-:S04]  /*3430*/  IMAD R3, R164, R11, R3 ;  /* 0x0000000ba4037224 */ /* 0x000fc800078e0203 */
[----:B------:R-:W-:Y:S01]  /*3440*/  IMAD.IADD R169, R167, 0x1, R3 ;  /* 0x00000001a7a97824 */ /* 0x000fe200078e0203 */
[----:B------:R-:W-:Y:S06]  /*3450*/  @!P1 BRA `(.L_x_43) ;  /* 0x0000004400989947 */ /* 0x000fec0003800000 */
[----:B------:R-:W0:Y:S01]  /*3460*/  LDC.64 R20, c[0x0][0x5b8] ;  /* 0x00016e00ff147b82 */ /* 0x000e220000000a00 */
[----:B------:R-:W-:-:S07]  /*3470*/  ULDC.64 UR4, c[0x0][0x5c0] ;  /* 0x0001700000047ab9 */ /* 0x000fce0000000a00 */
[----:B------:R-:W1:Y:S08]  /*3480*/  LDC.64 R170, c[0x0][0x5b0] ;  /* 0x00016c00ffaa7b82 */ /* 0x000e700000000a00 */
[----:B------:R-:W2:Y:S01]  /*3490*/  LDC.64 R14, c[0x0][0x5a8] ;  /* 0x00016a00ff0e7b82 */ /* 0x000ea20000000a00 */
[-C--:B0-----:R-:W-:Y:S02]  /*34a0*/  IMAD R6, R23, R20.reuse, RZ ;  /* 0x0000001417067224 */ /* 0x081fe400078e02ff */
[----:B------:R-:W-:-:S04]  /*34b0*/  IMAD.WIDE.U32 R4, R19, R20, R8 ;  /* 0x0000001413047225 */ /* 0x000fc800078e0008 */
[----:B------:R-:W-:Y:S01]  /*34c0*/  IMAD R159, R19, R21, R6 ;  /* 0x00000015139f7224 */ /* 0x000fe200078e0206 */
[----:B------:R-:W-:Y:S01]  /*34d0*/  IADD3 R22, P1, R12, R4, RZ ;  /* 0x000000040c167210 */ /* 0x000fe20007f3e0ff */
[----:B-1----:R-:W-:-:S03]  /*34e0*/  IMAD R3, R165, R170, RZ ;  /* 0x000000aaa5037224 */ /* 0x002fc600078e02ff */
[----:B------:R-:W-:Y:S01]  /*34f0*/  IADD3.X R23, R13, R5, R159, P1, !PT ;  /* 0x000000050d177210 */ /* 0x000fe20000ffe49f */
[C---:B------:R-:W-:Y:S02]  /*3500*/  IMAD R165, R164.reuse, R171, R3 ;  /* 0x000000aba4a57224 */ /* 0x040fe400078e0203 */
[----:B------:R-:W-:-:S04]  /*3510*/  IMAD.WIDE.U32 R4, R164, R170, R22 ;  /* 0x000000aaa4047225 */ /* 0x000fc800078e0016 */
[----:B------:R-:W-:Y:S01]  /*3520*/  IMAD.IADD R3, R5, 0x1, R165 ;  /* 0x0000000105037824 */ /* 0x000fe200078e02a5 */
[----:B--2---:R-:W-:-:S04]  /*3530*/  LEA R6, P1, R4, R14, 0x2 ;  /* 0x0000000e04067211 */ /* 0x004fc800078210ff */
[----:B------:R-:W-:-:S05]  /*3540*/  LEA.HI.X R7, R4, R15, R3, 0x2, P1 ;  /* 0x0000000f04077211 */ /* 0x000fca00008f1403 */
[----:B------:R0:W2:Y:S01]  /*3550*/  @P4 LDG.E.LTC128B R3, desc[UR52][R6.64] ;  /* 0x0000003406034981 */ /* 0x0000a2000c1e1920 */
[----:B------:R-:W-:Y:S01]  /*3560*/  IMAD.WIDE.U32 R4, R164, R170, R12 ;  /* 0x000000aaa4047225 */ /* 0x000fe200078e000c */
[----:B------:R-:W-:Y:S01]  /*3570*/  SHF.L.U64.HI R163, R170, 0x3, R171 ;  /* 0x00000003aaa37819 */ /* 0x000fe200000102ab */
[----:B------:R-:W-:Y:S01]  /*3580*/  BSSY B1, `(.L_x_44) ;  /* 0x0000017000017945 */ /* 0x000fe20003800000 */
[----:B------:R-:W-:Y:S01]  /*3590*/  ISETP.GT.AND P0, PT, R2, 0x8, P0 ;  /* 0x000000080200780c */ /* 0x000fe20000704270 */
[----:B------:R-:W-:Y:S01]  /*35a0*/  IMAD.SHL.U32 R162, R170, 0x8, RZ ;  /* 0x00000008aaa27824 */ /* 0x000fe200078e00ff */
[----:B------:R-:W-:-:S03]  /*35b0*/  IADD3 R160, P1, R8, R4, RZ ;  /* 0x0000000408a07210 */ /* 0x000fc60007f3e0ff */
[----:B------:R-:W-:Y:S01]  /*35c0*/  IMAD.WIDE.U32 R162, R164, R170, R162 ;  /* 0x000000aaa4a27225 */ /* 0x000fe200078e00a2 */
[----:B------:R-:W-:Y:S02]  /*35d0*/  IADD3.X R161, R9, R165, R5, P1, !PT ;  /* 0x000000a509a17210 */ /* 0x000fe40000ffe405 */
[----:B------:R-:W-:Y:S01]  /*35e0*/  LEA R4, P1, R166, UR4, 0x2 ;  /* 0x00000004a6047c11 */ /* 0x000fe2000f8210ff */
[----:B------:R-:W-:Y:S01]  /*35f0*/  IMAD.IADD R165, R165, 0x1, R163 ;  /* 0x00000001a5a57824 */ /* 0x000fe200078e02a3 */
[----:B------:R-:W-:Y:S01]  /*3600*/  IADD3 R21, P2, R22, R162, RZ ;  /* 0x000000a216157210 */ /* 0x000fe20007f5e0ff */
[----:B------:R-:W-:Y:S01]  /*3610*/  IMAD.WIDE.U32 R160, R19, R20, R160 ;  /* 0x0000001413a07225 */ /* 0x000fe200078e00a0 */
[----:B------:R-:W-:Y:S02]  /*3620*/  LEA.HI.X R5, R166, UR5, R169, 0x2, P1 ;  /* 0x00000005a6057c11 */ /* 0x000fe400088f14a9 */
[-C--:B------:R-:W-:Y:S01]  /*3630*/  LEA R22, P3, R21, R14.reuse, 0x2 ;  /* 0x0000000e15167211 */ /* 0x080fe200078610ff */
[----:B------:R-:W-:Y:S01]  /*3640*/  IMAD.IADD R18, R159, 0x1, R161 ;  /* 0x000000019f127824 */ /* 0x000fe200078e02a1 */
[----:B0-----:R-:W-:Y:S01]  /*3650*/  LEA R6, P1, R160, R14, 0x2 ;  /* 0x0000000ea0067211 */ /* 0x001fe200078210ff */
[----:B--2---:R-:W-:-:S04]  /*3660*/  FMUL R7, R3, R152 ;  /* 0x0000009803077220 */ /* 0x004fc80000400000 */
[----:B------:R-:W-:Y:S01]  /*3670*/  FFMA R161, R24, R153, R7 ;  /* 0x0000009918a17223 */ /* 0x000fe20000000007 */
[----:B------:R-:W-:Y:S01]  /*3680*/  LEA.HI.X R7, R160, R15, R18, 0x2, P1 ;  /* 0x0000000fa0077211 */ /* 0x000fe200008f1412 */
[----:B------:R-:W-:Y:S01]  /*3690*/  IMAD.X R24, R165, 0x1, R23, P2 ;  /* 0x00000001a5187824 */ /* 0x000fe200010e0617 */
[----:B------:R-:W-:Y:S02]  /*36a0*/  ISETP.GT.AND P1, PT, R0, 0x1, PT ;  /* 0x000000010000780c */ /* 0x000fe40003f24270 */
[----:B------:R0:W-:Y:S02]  /*36b0*/  @P4 STG.E desc[UR52][R4.64], R161 ;  /* 0x000000a104004986 */ /* 0x0001e4000c101934 */
[----:B------:R-:W-:-:S13]  /*36c0*/  ISETP.GT.AND P4, PT, R2, RZ, P1 ;  /* 0x000000ff0200720c */ /* 0x000fda0000f84270 */
[----:B0-----:R-:W-:Y:S05]  /*36d0*/  @!P4 BRA `(.L_x_45) ;  /* 0x000000000004c947 */ /* 0x001fea0003800000 */
[----:B------:R0:W5:Y:S02]  /*36e0*/  LDG.E.LTC128B R3, desc[UR52][R6.64+0x4] ;  /* 0x0000043406037981 */ /* 0x000164000c1e1920 */
.L_x_45:
[----:B------:R-:W-:Y:S05]  /*36f0*/  BSYNC B1 ;  /* 0x0000000000017941 */ /* 0x000fea0003800000 */
.L_x_44:
[----:B-----5:R-:W-:Y:S01]  /*3700*/  FMUL R18, R3, R152 ;  /* 0x0000009803127220 */ /* 0x020fe20000400000 */
[----:B------:R-:W-:-:S03]  /*3710*/  LEA.HI.X R23, R21, R15, R24, 0x2, P3 ;  /* 0x0000000f15177211 */ /* 0x000fc600018f1418 */
[----:B------:R-:W-:Y:S01]  /*3720*/  FFMA R161, R25, R153, R18 ;  /* 0x0000009919a17223 */ /* 0x000fe20000000012 */
[----:B------:R-:W-:-:S04]  /*3730*/  IMAD.MOV.U32 R25, RZ, RZ, R3 ;  /* 0x000000ffff197224 */ /* 0x000fc800078e0003 */
[----:B------:R1:W-:Y:S04]  /*3740*/  @P4 STG.E desc[UR52][R4.64+0x4], R161 ;  /* 0x000004a104004986 */ /* 0x0003e8000c101934 */
[----:B------:R-:W2:Y:S01]  /*3750*/  @P0 LDG.E.LTC128B R25, desc[UR52][R22.64] ;  /* 0x0000003416190981 */ /* 0x000ea2000c1e1920 */
[----:B------:R-:W-:Y:S01]  /*3760*/  IADD3 R8, P2, P3, R8, R162, R12 ;  /* 0x000000a208087210 */ /* 0x000fe20007b5e00c */
[----:B------:R-:W-:Y:S01]  /*3770*/  BSSY B1, `(.L_x_46) ;  /* 0x0000010000017945 */ /* 0x000fe20003800000 */
[C---:B------:R-:W-:Y:S02]  /*3780*/  SHF.L.U64.HI R11, R10.reuse, 0x5, R11 ;  /* 0x000000050a0b7819 */ /* 0x040fe4000001020b */
[----:B------:R-:W-:Y:S02]  /*3790*/  IADD3.X R9, R9, R165, R13, P2, P3 ;  /* 0x000000a509097210 */ /* 0x000fe400017e640d */
[----:B------:R-:W-:-:S02]  /*37a0*/  LEA R10, P3, R10, R4, 0x5 ;  /* 0x000000040a0a7211 */ /* 0x000fc400078628ff */
[----:B------:R-:W-:Y:S01]  /*37b0*/  ISETP.GT.AND P1, PT, R2, 0x8, P1 ;  /* 0x000000080200780c */ /* 0x000fe20000f24270 */
[----:B------:R-:W-:Y:S01]  /*37c0*/  IMAD.WIDE.U32 R20, R19, R20, R8 ;  /* 0x0000001413147225 */ /* 0x000fe200078e0008 */
[----:B------:R-:W-:-:S03]  /*37d0*/  ISETP.GT.AND P2, PT, R0, 0x8, PT ;  /* 0x000000080000780c */ /* 0x000fc60003f44270 */
[----:B------:R-:W-:Y:S01]  /*37e0*/  IMAD.X R11, R11, 0x1, R5, P3 ;  /* 0x000000010b0b7824 */ /* 0x000fe200018e0605 */
[----:B------:R-:W-:Y:S01]  /*37f0*/  LEA R8, P4, R20, R14, 0x2 ;  /* 0x0000000e14087211 */ /* 0x000fe200078810ff */
[----:B------:R-:W-:-:S05]  /*3800*/  IMAD.IADD R9, R159, 0x1, R21 ;  /* 0x000000019f097824 */ /* 0x000fca00078e0215 */
[----:B------:R-:W-:Y:S01]  /*3810*/  LEA.HI.X R9, R20, R15, R9, 0x2, P4 ;  /* 0x0000000f14097211 */ /* 0x000fe200020f1409 */
[----:B--2---:R-:W-:-:S04]  /*3820*/  FMUL R3, R25, R152 ;  /* 0x0000009819037220 */ /* 0x004fc80000400000 */
[----:B------:R-:W-:-:S05]  /*3830*/  FFMA R3, R26, R153, R3 ;  /* 0x000000991a037223 */ /* 0x000fca0000000003 */
[----:B------:R1:W-:Y:S01]  /*3840*/  @P0 STG.E desc[UR52][R10.64], R3 ;  /* 0x000000030a000986 */ /* 0x0003e2000c101934 */
[----:B------:R-:W-:Y:S05]  /*3850*/  @!P1 BRA `(.L_x_47) ;  /* 0x0000000000049947 */ /* 0x000fea0003800000 */
[----:B------:R2:W5:Y:S02]  /*3860*/  LDG.E.LTC128B R25, desc[UR52][R8.64+0x4] ;  /* 0x0000043408197981 */ /* 0x000564000c1e1920 */
.L_x_47:
[----:B------:R-:W-:Y:S05]  /*3870*/  BSYNC B1 ;  /* 0x0000000000017941 */ /* 0x000fea0003800000 */
.L_x_46:
[----:B-----5:R-:W-:Y:S01]  /*3880*/  FMUL R12, R25, R152 ;  /* 0x00000098190c7220 */ /* 0x020fe20000400000 */
[----:B------:R-:W-:Y:S01]  /*3890*/  ISETP.GT.AND P3, PT, R2, RZ, P2 ;  /* 0x000000ff0200720c */ /* 0x000fe20001764270 */
[----:B------:R-:W-:Y:S01]  /*38a0*/  BSSY B1, `(.L_x_48) ;  /* 0x0000006000017945 */ /* 0x000fe20003800000 */
[----:B------:R-:W-:Y:S01]  /*38b0*/  ISETP.GT.AND P0, PT, R0, 0x9, PT ;  /* 0x000000090000780c */ /* 0x000fe20003f04270 */
[----:B------:R-:W-:-:S05]  /*38c0*/  FFMA R27, R27, R153, R12 ;  /* 0x000000991b1b7223 */ /* 0x000fca000000000c */
[----:B------:R3:W-:Y:S05]  /*38d0*/  @P1 STG.E desc[UR52][R10.64+0x4], R27 ;  /* 0x0000041b0a001986 */ /* 0x0007ea000c101934 */
[----:B------:R-:W-:Y:S05]  /*38e0*/  @!P3 BRA `(.L_x_49) ;  /* 0x000000000004b947 */ /* 0x000fea0003800000 */
[----:B------:R4:W5:Y:S02]  /*38f0*/  LDG.E.LTC128B R25, desc[UR52][R6.64+0x20] ;  /* 0x0000203406197981 */ /* 0x000964000c1e1920 */
.L_x_49:
[----:B------:R-:W-:Y:S05]  /*3900*/  BSYNC B1 ;  /* 0x0000000000017941 */ /* 0x000fea0003800000 */
.L_x_48:
[----:B-1---5:R-:W-:Y:S01]  /*3910*/  FMUL R3, R25, R152 ;  /* 0x0000009819037220 */ /* 0x022fe20000400000 */
[----:B------:R-:W-:Y:S01]  /*3920*/  ISETP.GT.AND P1, PT, R2, RZ, P0 ;  /* 0x000000ff0200720c */ /* 0x000fe20000724270 */
[----:B------:R-:W-:Y:S02]  /*3930*/  BSSY B1, `(.L_x_50) ;  /* 0x0000005000017945 */ /* 0x000fe40003800000 */
[----:B------:R-:W-:-:S05]  /*3940*/  FFMA R3, R28, R153, R3 ;  /* 0x000000991c037223 */ /* 0x000fca0000000003 */
[----:B------:R1:W-:Y:S05]  /*3950*/  @P3 STG.E desc[UR52][R4.64+0x20], R3 ;  /* 0x0000200304003986 */ /* 0x0003ea000c101934 */
[----:B------:R-:W-:Y:S05]  /*3960*/  @!P1 BRA `(.L_x_51) ;  /* 0x0000000000049947 */ /* 0x000fea0003800000 */
[----:B------:R0:W5:Y:S02]  /*3970*/  LDG.E.LTC128B R25, desc[UR52][R6.64+0x24] ;  /* 0x0000243406197981 */ /* 0x000164000c1e1920 */
.L_x_51:
[----:B------:R-:W-:Y:S05]  /*3980*/  BSYNC B1 ;  /* 0x0000000000017941 */ /* 0x000fea0003800000 */
.L_x_50:
[----:B-----5:R-:W-:Y:S01]  /*3990*/  FMUL R12, R25, R152 ;  /* 0x00000098190c7220 */ /* 0x020fe20000400000 */
[----:B------:R-:W-:Y:S01]  /*39a0*/  ISETP.GT.AND P2, PT, R2, 0x8, P2 ;  /* 0x000000080200780c */ /* 0x000fe20001744270 */
[----:B------:R-:W-:Y:S02]  /*39b0*/  BSSY B1, `(.L_x_52) ;  /* 0x0000005000017945 */ /* 0x000fe40003800000 */
[----:B------:R-:W-:-:S05]  /*39c0*/  FFMA R29, R29, R153, R12 ;  /* 0x000000991d1d7223 */ /* 0x000fca000000000c */
[----:B------:R0:W-:Y:S05]  /*39d0*/  @P1 STG.E desc[UR52][R4.64+0x24], R29 ;  /* 0x0000241d04001986 */ /* 0x0001ea000c101934 */
[----:B------:R-:W-:Y:S05]  /*39e0*/  @!P2 BRA `(.L_x_53) ;  /* 0x000000000004a947 */ /* 0x000fea0003800000 */
[----:B------:R0:W5:Y:S02]  /*39f0*/  LDG.E.LTC128B R25, desc[UR52][R8.64+0x20] ;  /* 0x0000203408197981 */ /* 0x000164000c1e1920 */
.L_x_53:
[----:B------:R-:W-:Y:S05]  /*3a00*/  BSYNC B1 ;  /* 0x0000000000017941 */ /* 0x000fea0003800000 */
.L_x_52:
[----:B-1---5:R-:W-:Y:S01]  /*3a10*/  FMUL R3, R25, R152 ;  /* 0x0000009819037220 */ /* 0x022fe20000400000 */
[----:B------:R-:W-:Y:S01]  /*3a20*/  ISETP.GT.AND P0, PT, R2, 0x8, P0 ;  /* 0x000000080200780c */ /* 0x000fe20000704270 */
[----:B------:R-:W-:Y:S01]  /*3a30*/  BSSY B1, `(.L_x_54) ;  /* 0x0000006000017945 */ /* 0x000fe20003800000 */
[----:B------:R-:W-:Y:S01]  /*3a40*/  ISETP.GT.AND P1, PT, R0, 0x10, PT ;  /* 0x000000100000780c */ /* 0x000fe20003f24270 */
[----:B------:R-:W-:-:S05]  /*3a50*/  FFMA R3, R30, R153, R3 ;  /* 0x000000991e037223 */ /* 0x000fca0000000003 */
[----:B------:R1:W-:Y:S05]  /*3a60*/  @P2 STG.E desc[UR52][R10.64+0x20], R3 ;  /* 0x000020030a002986 */ /* 0x0003ea000c101934 */
[----:B------:R-:W-:Y:S05]  /*3a70*/  @!P0 BRA `(.L_x_55) ;  /* 0x0000000000048947 */ /* 0x000fea0003800000 */
[----:B------:R0:W5:Y:S02]  /*3a80*/  LDG.E.LTC128B R25, desc[UR52][R8.64+0x24] ;  /* 0x0000243408197981 */ /* 0x000164000c1e1920 */
.L_x_55:
[----:B------:R-:W-:Y:S05]  /*3a90*/  BSYNC B1 ;  /* 0x0000000000017941 */ /* 0x000fea0003800000 */
.L_x_54:
        /* <DEDUP_REMOVED lines=8> */
.L_x_57:
[----:B------:R-:W-:Y:S05]  /*3b20*/  BSYNC B1 ;  /* 0x0000000000017941 */ /* 0x000fea0003800000 */
.L_x_56:
[----:B-1---5:R-:W-:Y:S01]  /*3b30*/  FMUL R3, R25, R152 ;  /* 0x0000009819037220 */ /* 0x022fe20000400000 */
[----:B------:R-:W-:Y:S01]  /*3b40*/  ISETP.GT.AND P0, PT, R2, RZ, P2 ;  /* 0x000000ff0200720c */ /* 0x000fe20001704270 */
[----:B------:R-:W-:Y:S02]  /*3b50*/  BSSY B1, `(.L_x_58) ;  /* 0x0000005000017945 */ /* 0x000fe40003800000 */
[----:B------:R-:W-:-:S05]  /*3b60*/  FFMA R3, R32, R153, R3 ;  /* 0x0000009920037223 */ /* 0x000fca0000000003 */
[----:B------:R1:W-:Y:S05]  /*3b70*/  @P3 STG.E desc[UR52][R4.64+0x40], R3 ;  /* 0x0000400304003986 */ /* 0x0003ea000c101934 */
[----:B------:R-:W-:Y:S05]  /*3b80*/  @!P0 BRA `(.L_x_59) ;  /* 0x0000000000048947 */ /* 0x000fea0003800000 */
[----:B------:R0:W5:Y:S02]  /*3b90*/  LDG.E.LTC128B R25, desc[UR52][R6.64+0x44] ;  /* 0x0000443406197981 */ /* 0x000164000c1e1920 */
.L_x_59:
[----:B------:R-:W-:Y:S05]  /*3ba0*/  BSYNC B1 ;  /* 0x0000000000017941 */ /* 0x000fea0003800000 */
.L_x_58:
[----:B-----5:R-:W-:Y:S01]  /*3bb0*/  FMUL R12, R25, R152 ;  /* 0x00000098190c7220 */ /* 0x020fe20000400000 */
[----:B------:R-:W-:Y:S01]  /*3bc0*/  ISETP.GT.AND P1, PT, R2, 0x8, P1 ;  /* 0x000000080200780c */ /* 0x000fe20000f24270 */
[----:B------:R-:W-:Y:S02]  /*3bd0*/  BSSY B1, `(.L_x_60) ;  /* 0x0000005000017945 */ /* 0x000fe40003800000 */
[----:B------:R-:W-:-:S05]  /*3be0*/  FFMA R33, R33, R153, R12 ;  /* 0x0000009921217223 */ /* 0x000fca000000000c */
[----:B------:R0:W-:Y:S05]  /*3bf0*/  @P0 STG.E desc[UR52][R4.64+0x44], R33 ;  /* 0x0000442104000986 */ /* 0x0001ea000c101934 */
[----:B------:R-:W-:Y:S05]  /*3c00*/  @!P1 BRA `(.L_x_61) ;  /* 0x0000000000049947 */ /* 0x000fea0003800000 */
[----:B------:R0:W5:Y:S02]  /*3c10*/  LDG.E.LTC128B R25, desc[UR52][R8.64+0x40] ;  /* 0x0000403408197981 */ /* 0x000164000c1e1920 */
.L_x_61:
[----:B------:R-:W-:Y:S05]  /*3c20*/  BSYNC B1 ;  /* 0x0000000000017941 */ /* 0x000fea0003800000 */
.L_x_60:
        /* <DEDUP_REMOVED lines=8> */
.L_x_63:
[----:B------:R-:W-:Y:S05]  /*3cb0*/  BSYNC B1 ;  /* 0x0000000000017941 */ /* 0x000fea0003800000 */
.L_x_62:
        /* <DEDUP_REMOVED lines=8> */
.L_x_65:
[----:B------:R-:W-:Y:S05]  /*3d40*/  BSYNC B1 ;  /* 0x0000000000017941 */ /* 0x000fea0003800000 */
.L_x_64:
[----:B-1---5:R-:W-:Y:S01]  /*3d50*/  FMUL R3, R25, R152 ;  /* 0x0000009819037220 */ /* 0x022fe20000400000 */
[----:B------:R-:W-:Y:S01]  /*3d60*/  ISETP.GT.AND P2, PT, R2, RZ, P1 ;  /* 0x000000ff0200720c */ /* 0x000fe20000f44270 */
[----:B------:R-:W-:Y:S02]  /*3d70*/  BSSY B1, `(.L_x_66) ;  /* 0x0000005000017945 */ /* 0x000fe40003800000 */
[----:B------:R-:W-:-:S05]  /*3d80*/  FFMA R3, R36, R153, R3 ;  /* 0x0000009924037223 */ /* 0x000fca0000000003 */
[----:B------:R1:W-:Y:S05]  /*3d90*/  @P3 STG.E desc[UR52][R4.64+0x60], R3 ;  /* 0x0000600304003986 */ /* 0x0003ea000c101934 */
[----:B------:R-:W-:Y:S05]  /*3da0*/  @!P2 BRA `(.L_x_67) ;  /* 0x000000000004a947 */ /* 0x000fea0003800000 */
[----:B------:R0:W5:Y:S02]  /*3db0*/  LDG.E.LTC128B R25, desc[UR52][R6.64+0x64] ;  /* 0x0000643406197981 */ /* 0x000164000c1e1920 */
.L_x_67:
[----:B------:R-:W-:Y:S05]  /*3dc0*/  BSYNC B1 ;  /* 0x0000000000017941 */ /* 0x000fea0003800000 */
.L_x_66:
[----:B-----5:R-:W-:Y:S01]  /*3dd0*/  FMUL R12, R25, R152 ;  /* 0x00000098190c7220 */ /* 0x020fe20000400000 */
[----:B------:R-:W-:Y:S01]  /*3de0*/  ISETP.GT.AND P0, PT, R2, 0x8, P0 ;  /* 0x000000080200780c */ /* 0x000fe20000704270 */
[----:B------:R-:W-:Y:S02]  /*3df0*/  BSSY B1, `(.L_x_68) ;  /* 0x0000005000017945 */ /* 0x000fe40003800000 */
[----:B------:R-:W-:-:S05]  /*3e00*/  FFMA R37, R37, R153, R12 ;  /* 0x0000009925257223 */ /* 0x000fca000000000c */
[----:B------:R0:W-:Y:S05]  /*3e10*/  @P2 STG.E desc[UR52][R4.64+0x64], R37 ;  /* 0x0000642504002986 */ /* 0x0001ea000c101934 */
[----:B------:R-:W-:Y:S05]  /*3e20*/  @!P0 BRA `(.L_x_69) ;  /* 0x0000000000048947 */ /* 0x000fea0003800000 */
[----:B------:R0:W5:Y:S02]  /*3e30*/  LDG.E.LTC128B R25, desc[UR52][R8.64+0x60] ;  /* 0x0000603408197981 */ /* 0x000164000c1e1920 */
.L_x_69:
[----:B------:R-:W-:Y:S05]  /*3e40*/  BSYNC B1 ;  /* 0x0000000000017941 */ /* 0x000fea0003800000 */
.L_x_68:
        /* <DEDUP_REMOVED lines=8> */
.L_x_71:
[----:B------:R-:W-:Y:S05]  /*3ed0*/  BSYNC B1 ;  /* 0x0000000000017941 */ /* 0x000fea0003800000 */
.L_x_70:
        /* <DEDUP_REMOVED lines=8> */
.L_x_73:
[----:B------:R-:W-:Y:S05]  /*3f60*/  BSYNC B1 ;  /* 0x0000000000017941 */ /* 0x000fea0003800000 */
.L_x_72:
[----:B-1---5:R-:W-:Y:S01]  /*3f70*/  FMUL R3, R25, R152 ;  /* 0x0000009819037220 */ /* 0x022fe20000400000 */
[----:B------:R-:W-:Y:S01]  /*3f80*/  ISETP.GT.AND P1, PT, R2, RZ, P0 ;  /* 0x000000ff0200720c */ /* 0x000fe20000724270 */
[----:B------:R-:W-:Y:S02]  /*3f90*/  BSSY B1, `(.L_x_74) ;  /* 0x0000005000017945 */ /* 0x000fe40003800000 */
[----:B------:R-:W-:-:S05]  /*3fa0*/  FFMA R3, R40, R153, R3 ;  /* 0x0000009928037223 */ /* 0x000fca0000000003 */
[----:B------:R1:W-:Y:S05]  /*3fb0*/  @P3 STG.E desc[UR52][R4.64+0x80], R3 ;  /* 0x0000800304003986 */ /* 0x0003ea000c101934 */
[----:B------:R-:W-:Y:S05]  /*3fc0*/  @!P1 BRA `(.L_x_75) ;  /* 0x0000000000049947 */ /* 0x000fea0003800000 */
[----:B------:R0:W5:Y:S02]  /*3fd0*/  LDG.E.LTC128B R25, desc[UR52][R6.64+0x84] ;  /* 0x0000843406197981 */ /* 0x000164000c1e1920 */
.L_x_75:
[----:B------:R-:W-:Y:S05]  /*3fe0*/  BSYNC B1 ;  /* 0x0000000000017941 */ /* 0x000fea0003800000 */
.L_x_74:
[----:B-----5:R-:W-:Y:S01]  /*3ff0*/  FMUL R12, R25, R152 ;  /* 0x00000098190c7220 */ /* 0x020fe20000400000 */
[----:B------:R-:W-:Y:S01]  /*4000*/  ISETP.GT.AND P2, PT, R2, 0x8, P2 ;  /* 0x000000080200780c */ /* 0x000fe20001744270 */
[----:B------:R-:W-:Y:S02]  /*4010*/  BSSY B1, `(.L_x_76) ;  /* 0x0000005000017945 */ /* 0x000fe40003800000 */
[----:B------:R-:W-:-:S05]  /*4020*/  FFMA R41, R41, R153, R12 ;  /* 0x0000009929297223 */ /* 0x000fca000000000c */
[----:B------:R0:W-:Y:S05]  /*4030*/  @P1 STG.E desc[UR52][R4.64+0x84], R41 ;  /* 0x0000842904001986 */ /* 0x0001ea000c101934 */
[----:B------:R-:W-:Y:S05]  /*4040*/  @!P2 BRA `(.L_x_77) ;  /* 0x000000000004a947 */ /* 0x000fea0003800000 */
[----:B------:R0:W5:Y:S02]  /*4050*/  LDG.E.LTC128B R25, desc[UR52][R8.64+0x80] ;  /* 0x0000803408197981 */ /* 0x000164000c1e1920 */
.L_x_77:
[----:B------:R-:W-:Y:S05]  /*4060*/  BSYNC B1 ;  /* 0x0000000000017941 */ /* 0x000fea0003800000 */
.L_x_76:
        /* <DEDUP_REMOVED lines=8> */
.L_x_79:
[----:B------:R-:W-:Y:S05]  /*40f0*/  BSYNC B1 ;  /* 0x0000000000017941 */ /* 0x000fea0003800000 */
.L_x_78:
        /* <DEDUP_REMOVED lines=8> */
.L_x_81:
[----:B------:R-:W-:Y:S05]  /*4180*/  BSYNC B1 ;  /* 0x0000000000017941 */ /* 0x000fea0003800000 */
.L_x_80:
[----:B-1---5:R-:W-:Y:S01]  /*4190*/  FMUL R3, R25, R152 ;  /* 0x0000009819037220 */ /* 0x022fe20000400000 */
[----:B------:R-:W-:Y:S01]  /*41a0*/  ISETP.GT.AND P0, PT, R2, RZ, P2 ;  /* 0x000000ff0200720c */ /* 0x000fe20001704270 */
[----:B------:R-:W-:Y:S02]  /*41b0*/  BSSY B1, `(.L_x_82) ;  /* 0x0000005000017945 */ /* 0x000fe40003800000 */
[----:B------:R-:W-:-:S05]  /*41c0*/  FFMA R3, R44, R153, R3 ;  /* 0x000000992c037223 */ /* 0x000fca0000000003 */
[----:B------:R1:W-:Y:S05]  /*41d0*/  @P3 STG.E desc[UR52][R4.64+0xa0], R3 ;  /* 0x0000a00304003986 */ /* 0x0003ea000c101934 */
[----:B------:R-:W-:Y:S05]  /*41e0*/  @!P0 BRA `(.L_x_83) ;  /* 0x0000000000048947 */ /* 0x000fea0003800000 */
[----:B------:R0:W5:Y:S02]  /*41f0*/  LDG.E.LTC128B R25, desc[UR52][R6.64+0xa4] ;  /* 0x0000a43406197981 */ /* 0x000164000c1e1920 */
.L_x_83:
[----:B------:R-:W-:Y:S05]  /*4200*/  BSYNC B1 ;  /* 0x0000000000017941 */ /* 0x000fea0003800000 */
.L_x_82:
[----:B-----5:R-:W-:Y:S01]  /*4210*/  FMUL R12, R25, R152 ;  /* 0x00000098190c7220 */ /* 0x020fe20000400000 */
[----:B------:R-:W-:Y:S01]  /*4220*/  ISETP.GT.AND P1, PT, R2, 0x8, P1 ;  /* 0x000000080200780c */ /* 0x000fe20000f24270 */
[----:B------:R-:W-:Y:S02]  /*4230*/  BSSY B1, `(.L_x_84) ;  /* 0x0000005000017945 */ /* 0x000fe40003800000 */
[----:B------:R-:W-:-:S05]  /*4240*/  FFMA R45, R45, R153, R12 ;  /* 0x000000992d2d7223 */ /* 0x000fca000000000c */
[----:B------:R0:W-:Y:S05]  /*4250*/  @P0 STG.E desc[UR52][R4.64+0xa4], R45 ;  /* 0x0000a42d04000986 */ /* 0x0001ea000c101934 */
[----:B------:R-:W-:Y:S05]  /*4260*/  @!P1 BRA `(.L_x_85) ;  /* 0x0000000000049947 */ /* 0x000fea0003800000 */
[----:B------:R0:W5:Y:S02]  /*4270*/  LDG.E.LTC128B R25, desc[UR52][R8.64+0xa0] ;  /* 0x0000a03408197981 */ /* 0x000164000c1e1920 */
.L_x_85:
[----:B------:R-:W-:Y:S05]  /*4280*/  BSYNC B1 ;  /* 0x0000000000017941 */ /* 0x000fea0003800000 */
.L_x_84:
        /* <DEDUP_REMOVED lines=8> */
.L_x_87:
[----:B------:R-:W-:Y:S05]  /*4310*/  BSYNC B1 ;  /* 0x0000000000017941 */ /* 0x000fea0003800000 */
.L_x_86:
        /* <DEDUP_REMOVED lines=8> */
.L_x_89:
[----:B------:R-:W-:Y:S05]  /*43a0*/  BSYNC B1 ;  /* 0x0000000000017941 */ /* 0x000fea0003800000 */
.L_x_88:
[----:B-1---5:R-:W-:Y:S01]  /*43b0*/  FMUL R3, R25, R152 ;  /* 0x0000009819037220 */ /* 0x022fe20000400000 */
[----:B------:R-:W-:Y:S01]  /*43c0*/  ISETP.GT.AND P2, PT, R2, RZ, P1 ;  /* 0x000000ff0200720c */ /* 0x000fe20000f44270 */
[----:B------:R-:W-:Y:S02]  /*43d0*/  BSSY B1, `(.L_x_90) ;  /* 0x0000005000017945 */ /* 0x000fe40003800000 */
[----:B------:R-:W-:-:S05]  /*43e0*/  FFMA R3, R48, R153, R3 ;  /* 0x0000009930037223 */ /* 0x000fca0000000003 */
[----:B------:R1:W-:Y:S05]  /*43f0*/  @P3 STG.E desc[UR52][R4.64+0xc0], R3 ;  /* 0x0000c00304003986 */ /* 0x0003ea000c101934 */
[----:B------:R-:W-:Y:S05]  /*4400*/  @!P2 BRA `(.L_x_91) ;  /* 0x000000000004a947 */ /* 0x000fea0003800000 */
[----:B------:R0:W5:Y:S02]  /*4410*/  LDG.E.LTC128B R25, desc[UR52][R6.64+0xc4] ;  /* 0x0000c43406197981 */ /* 0x000164000c1e1920 */
.L_x_91:
[----:B------:R-:W-:Y:S05]  /*4420*/  BSYNC B1 ;  /* 0x0000000000017941 */ /* 0x000fea0003800000 */
.L_x_90:
[----:B-----5:R-:W-:Y:S01]  /*4430*/  FMUL R12, R25, R152 ;  /* 0x00000098190c7220 */ /* 0x020fe20000400000 */
[----:B------:R-:W-:Y:S01]  /*4440*/  ISETP.GT.AND P0, PT, R2, 0x8, P0 ;  /* 0x000000080200780c */ /* 0x000fe20000704270 */
[----:B------:R-:W-:Y:S02]  /*4450*/  BSSY B1, `(.L_x_92) ;  /* 0x0000005000017945 */ /* 0x000fe40003800000 */
[----:B------:R-:W-:-:S05]  /*4460*/  FFMA R49, R49, R153, R12 ;  /* 0x0000009931317223 */ /* 0x000fca000000000c */
[----:B------:R0:W-:Y:S05]  /*4470*/  @P2 STG.E desc[UR52][R4.64+0xc4], R49 ;  /* 0x0000c43104002986 */ /* 0x0001ea000c101934 */
[----:B------:R-:W-:Y:S05]  /*4480*/  @!P0 BRA `(.L_x_93) ;  /* 0x0000000000048947 */ /* 0x000fea0003800000 */
[----:B------:R0:W5:Y:S02]  /*4490*/  LDG.E.LTC128B R25, desc[UR52][R8.64+0xc0] ;  /* 0x0000c03408197981 */ /* 0x000164000c1e1920 */
.L_x_93:
[----:B------:R-:W-:Y:S05]  /*44a0*/  BSYNC B1 ;  /* 0x0000000000017941 */ /* 0x000fea0003800000 */
.L_x_92:
        /* <DEDUP_REMOVED lines=8> */
.L_x_95:
[----:B------:R-:W-:Y:S05]  /*4530*/  BSYNC B1 ;  /* 0x0000000000017941 */ /* 0x000fea0003800000 */
.L_x_94:
        /* <DEDUP_REMOVED lines=8> */
.L_x_97:
[----:B------:R-:W-:Y:S05]  /*45c0*/  BSYNC B1 ;  /* 0x0000000000017941 */ /* 0x000fea0003800000 */
.L_x_96:
[----:B-1---5:R-:W-:Y:S01]  /*45d0*/  FMUL R3, R25, R152 ;  /* 0x0000009819037220 */ /* 0x022fe20000400000 */
[----:B------:R-:W-:Y:S01]  /*45e0*/  ISETP.GT.AND P1, PT, R2, RZ, P0 ;  /* 0x000000ff0200720c */ /* 0x000fe20000724270 */
[----:B------:R-:W-:Y:S02]  /*45f0*/  BSSY B1, `(.L_x_98) ;  /* 0x0000005000017945 */ /* 0x000fe40003800000 */
[----:B------:R-:W-:-:S05]  /*4600*/  FFMA R3, R52, R153, R3 ;  /* 0x0000009934037223 */ /* 0x000fca0000000003 */
[----:B------:R1:W-:Y:S05]  /*4610*/  @P3 STG.E desc[UR52][R4.64+0xe0], R3 ;  /* 0x0000e00304003986 */ /* 0x0003ea000c101934 */
[----:B------:R-:W-:Y:S05]  /*4620*/  @!P1 BRA `(.L_x_99) ;  /* 0x0000000000049947 */ /* 0x000fea0003800000 */
[----:B------:R0:W5:Y:S02]  /*4630*/  LDG.E.LTC128B R25, desc[UR52][R6.64+0xe4] ;  /* 0x0000e43406197981 */ /* 0x000164000c1e1920 */
.L_x_99:
[----:B------:R-:W-:Y:S05]  /*4640*/  BSYNC B1 ;  /* 0x0000000000017941 */ /* 0x000fea0003800000 */
.L_x_98:
[----:B-----5:R-:W-:Y:S01]  /*4650*/  FMUL R12, R25, R152 ;  /* 0x00000098190c7220 */ /* 0x020fe20000400000 */
[----:B------:R-:W-:Y:S01]  /*4660*/  ISETP.GT.AND P2, PT, R2, 0x8, P2 ;  /* 0x000000080200780c */ /* 0x000fe20001744270 */
[----:B------:R-:W-:Y:S02]  /*4670*/  BSSY B1, `(.L_x_100) ;  /* 0x0000005000017945 */ /* 0x000fe40003800000 */
[----:B------:R-:W-:-:S05]  /*4680*/  FFMA R53, R53, R153, R12 ;  /* 0x0000009935357223 */ /* 0x000fca000000000c */
[----:B------:R0:W-:Y:S05]  /*4690*/  @P1 STG.E desc[UR52][R4.64+0xe4], R53 ;  /* 0x0000e43504001986 */ /* 0x0001ea000c101934 */
[----:B------:R-:W-:Y:S05]  /*46a0*/  @!P2 BRA `(.L_x_101) ;  /* 0x000000000004a947 */ /* 0x000fea0003800000 */
[----:B------:R0:W5:Y:S02]  /*46b0*/  LDG.E.LTC128B R25, desc[UR52][R8.64+0xe0] ;  /* 0x0000e03408197981 */ /* 0x000164000c1e1920 */
.L_x_101:
[----:B------:R-:W-:Y:S05]  /*46c0*/  BSYNC B1 ;  /* 0x0000000000017941 */ /* 0x000fea0003800000 */
.L_x_100:
        /* <DEDUP_REMOVED lines=8> */
.L_x_103:
[----:B------:R-:W-:Y:S05]  /*4750*/  BSYNC B1 ;  /* 0x0000000000017941 */ /* 0x000fea0003800000 */
.L_x_102:
        /* <DEDUP_REMOVED lines=8> */
.L_x_105:
[----:B------:R-:W-:Y:S05]  /*47e0*/  BSYNC B1 ;  /* 0x0000000000017941 */ /* 0x000fea0003800000 */
.L_x_104:
[----:B-1---5:R-:W-:Y:S01]  /*47f0*/  FMUL R3, R25, R152 ;  /* 0x0000009819037220 */ /* 0x022fe20000400000 */
[----:B------:R-:W-:Y:S01]  /*4800*/  ISETP.GT.AND P0, PT, R2, RZ, P2 ;  /* 0x000000ff0200720c */ /* 0x000fe20001704270 */
[----:B------:R-:W-:Y:S02]  /*4810*/  BSSY B1, `(.L_x_106) ;  /* 0x0000005000017945 */ /* 0x000fe40003800000 */
[----:B------:R-:W-:-:S05]  /*4820*/  FFMA R3, R56, R153, R3 ;  /* 0x0000009938037223 */ /* 0x000fca0000000003 */
[----:B------:R1:W-:Y:S05]  /*4830*/  @P3 STG.E desc[UR52][R4.64+0x100], R3 ;  /* 0x0001000304003986 */ /* 0x0003ea000c101934 */
[----:B------:R-:W-:Y:S05]  /*4840*/  @!P0 BRA `(.L_x_107) ;  /* 0x0000000000048947 */ /* 0x000fea0003800000 */
[----:B------:R0:W5:Y:S02]  /*4850*/  LDG.E.LTC128B R25, desc[UR52][R6.64+0x104] ;  /* 0x0001043406197981 */ /* 0x000164000c1e1920 */
.L_x_107:
[----:B------:R-:W-:Y:S05]  /*4860*/  BSYNC B1 ;  /* 0x0000000000017941 */ /* 0x000fea0003800000 */
.L_x_106:
[----:B-----5:R-:W-:Y:S01]  /*4870*/  FMUL R12, R25, R152 ;  /* 0x00000098190c7220 */ /* 0x020fe20000400000 */
[----:B------:R-:W-:Y:S01]  /*4880*/  ISETP.GT.AND P1, PT, R2, 0x8, P1 ;  /* 0x000000080200780c */ /* 0x000fe20000f24270 */
[----:B------:R-:W-:Y:S02]  /*4890*/  BSSY B1, `(.L_x_108) ;  /* 0x0000005000017945 */ /* 0x000fe40003800000 */
[----:B------:R-:W-:-:S05]  /*48a0*/  FFMA R57, R57, R153, R12 ;  /* 0x0000009939397223 */ /* 0x000fca000000000c */
[----:B------:R0:W-:Y:S05]  /*48b0*/  @P0 STG.E desc[UR52][R4.64+0x104], R57 ;  /* 0x0001043904000986 */ /* 0x0001ea000c101934 */
[----:B------:R-:W-:Y:S05]  /*48c0*/  @!P1 BRA `(.L_x_109) ;  /* 0x0000000000049947 */ /* 0x000fea0003800000 */
[----:B------:R0:W5:Y:S02]  /*48d0*/  LDG.E.LTC128B R25, desc[UR52][R8.64+0x100] ;  /* 0x0001003408197981 */ /* 0x000164000c1e1920 */
.L_x_109:
[----:B------:R-:W-:Y:S05]  /*48e0*/  BSYNC B1 ;  /* 0x0000000000017941 */ /* 0x000fea0003800000 */
.L_x_108:
        /* <DEDUP_REMOVED lines=8> */
.L_x_111:
[----:B------:R-:W-:Y:S05]  /*4970*/  BSYNC B1 ;  /* 0x0000000000017941 */ /* 0x000fea0003800000 */
.L_x_110:
        /* <DEDUP_REMOVED lines=8> */
.L_x_113:
[----:B------:R-:W-:Y:S05]  /*4a00*/  BSYNC B1 ;  /* 0x0000000000017941 */ /* 0x000fea0003800000 */
.L_x_112:
[----:B-1---5:R-:W-:Y:S01]  /*4a10*/  FMUL R3, R25, R152 ;  /* 0x0000009819037220 */ /* 0x022fe20000400000 */
[----:B------:R-:W-:Y:S01]  /*4a20*/  ISETP.GT.AND P2, PT, R2, RZ, P1 ;  /* 0x000000ff0200720c */ /* 0x000fe20000f44270 */
[----:B------:R-:W-:Y:S02]  /*4a30*/  BSSY B1, `(.L_x_114) ;  /* 0x0000005000017945 */ /* 0x000fe40003800000 */
[----:B------:R-:W-:-:S05]  /*4a40*/  FFMA R3, R60, R153, R3 ;  /* 0x000000993c037223 */ /* 0x000fca0000000003 */
[----:B------:R1:W-:Y:S05]  /*4a50*/  @P3 STG.E desc[UR52][R4.64+0x120], R3 ;  /* 0x0001200304003986 */ /* 0x0003ea000c101934 */
[----:B------:R-:W-:Y:S05]  /*4a60*/  @!P2 BRA `(.L_x_115) ;  /* 0x000000000004a947 */ /* 0x000fea0003800000 */
[----:B------:R0:W5:Y:S02]  /*4a70*/  LDG.E.LTC128B R25, desc[UR52][R6.64+0x124] ;  /* 0x0001243406197981 */ /* 0x000164000c1e1920 */
.L_x_115:
[----:B------:R-:W-:Y:S05]  /*4a80*/  BSYNC B1 ;  /* 0x0000000000017941 */ /* 0x000fea0003800000 */
.L_x_114:
[----:B-----5:R-:W-:Y:S01]  /*4a90*/  FMUL R12, R25, R152 ;  /* 0x00000098190c7220 */ /* 0x020fe20000400000 */
[----:B------:R-:W-:Y:S01]  /*4aa0*/  ISETP.GT.AND P0, PT, R2, 0x8, P0 ;  /* 0x000000080200780c */ /* 0x000fe20000704270 */
[----:B------:R-:W-:Y:S02]  /*4ab0*/  BSSY B1, `(.L_x_116) ;  /* 0x0000005000017945 */ /* 0x000fe40003800000 */
[----:B------:R-:W-:-:S05]  /*4ac0*/  FFMA R61, R61, R153, R12 ;  /* 0x000000993d3d7223 */ /* 0x000fca000000000c */
[----:B------:R0:W-:Y:S05]  /*4ad0*/  @P2 STG.E desc[UR52][R4.64+0x124], R61 ;  /* 0x0001243d04002986 */ /* 0x0001ea000c101934 */
[----:B------:R-:W-:Y:S05]  /*4ae0*/  @!P0 BRA `(.L_x_117) ;  /* 0x0000000000048947 */ /* 0x000fea0003800000 */
[----:B------:R0:W5:Y:S02]  /*4af0*/  LDG.E.LTC128B R25, desc[UR52][R8.64+0x120] ;  /* 0x0001203408197981 */ /* 0x000164000c1e1920 */
.L_x_117:
[----:B------:R-:W-:Y:S05]  /*4b00*/  BSYNC B1 ;  /* 0x0000000000017941 */ /* 0x000fea0003800000 */
.L_x_116:
        /* <DEDUP_REMOVED lines=8> */
.L_x_119:
[----:B------:R-:W-:Y:S05]  /*4b90*/  BSYNC B1 ;  /* 0x0000000000017941 */ /* 0x000fea0003800000 */
.L_x_118:
        /* <DEDUP_REMOVED lines=8> */
.L_x_121:
[----:B------:R-:W-:Y:S05]  /*4c20*/  BSYNC B1 ;  /* 0x0000000000017941 */ /* 0x000fea0003800000 */
.L_x_120:
[----:B-1---5:R-:W-:Y:S01]  /*4c30*/  FMUL R3, R25, R152 ;  /* 0x0000009819037220 */ /* 0x022fe20000400000 */
[----:B------:R-:W-:Y:S01]  /*4c40*/  ISETP.GT.AND P1, PT, R2, RZ, P0 ;  /* 0x000000ff0200720c */ /* 0x000fe20000724270 */
[----:B------:R-:W-:Y:S02]  /*4c50*/  BSSY B1, `(.L_x_122) ;  /* 0x0000005000017945 */ /* 0x000fe40003800000 */
[----:B------:R-:W-:-:S05]  /*4c60*/  FFMA R3, R64, R153, R3 ;  /* 0x0000009940037223 */ /* 0x000fca0000000003 */
[----:B------:R1:W-:Y:S05]  /*4c70*/  @P3 STG.E desc[UR52][R4.64+0x140], R3 ;  /* 0x0001400304003986 */ /* 0x0003ea000c101934 */
[----:B------:R-:W-:Y:S05]  /*4c80*/  @!P1 BRA `(.L_x_123) ;  /* 0x0000000000049947 */ /* 0x000fea0003800000 */
[----:B------:R0:W5:Y:S02]  /*4c90*/  LDG.E.LTC128B R25, desc[UR52][R6.64+0x144] ;  /* 0x0001443406197981 */ /* 0x000164000c1e1920 */
.L_x_123:
[----:B------:R-:W-:Y:S05]  /*4ca0*/  BSYNC B1 ;  /* 0x0000000000017941 */ /* 0x000fea0003800000 */
.L_x_122:
[----:B-----5:R-:W-:Y:S01]  /*4cb0*/  FMUL R12, R25, R152 ;  /* 0x00000098190c7220 */ /* 0x020fe20000400000 */
[----:B------:R-:W-:Y:S01]  /*4cc0*/  ISETP.GT.AND P2, PT, R2, 0x8, P2 ;  /* 0x000000080200780c */ /* 0x000fe20001744270 */
[----:B------:R-:W-:Y:S02]  /*4cd0*/  BSSY B1, `(.L_x_124) ;  /* 0x0000005000017945 */ /* 0x000fe40003800000 */
[----:B------:R-:W-:-:S05]  /*4ce0*/  FFMA R65, R65, R153, R12 ;  /* 0x0000009941417223 */ /* 0x000fca000000000c */
[----:B------:R0:W-:Y:S05]  /*4cf0*/  @P1 STG.E desc[UR52][R4.64+0x144], R65 ;  /* 0x0001444104001986 */ /* 0x0001ea000c101934 */
[----:B------:R-:W-:Y:S05]  /*4d00*/  @!P2 BRA `(.L_x_125) ;  /* 0x000000000004a947 */ /* 0x000fea0003800000 */
[----:B------:R0:W5:Y:S02]  /*4d10*/  LDG.E.LTC128B R25, desc[UR52][R8.64+0x140] ;  /* 0x0001403408197981 */ /* 0x000164000c1e1920 */
.L_x_125:
[----:B------:R-:W-:Y:S05]  /*4d20*/  BSYNC B1 ;  /* 0x0000000000017941 */ /* 0x000fea0003800000 */
.L_x_124:
        /* <DEDUP_REMOVED lines=8> */
.L_x_127:
[----:B------:R-:W-:Y:S05]  /*4db0*/  BSYNC B1 ;  /* 0x0000000000017941 */ /* 0x000fea0003800000 */
.L_x_126:
        /* <DEDUP_REMOVED lines=8> */
.L_x_129:
[----:B------:R-:W-:Y:S05]  /*4e40*/  BSYNC B1 ;  /* 0x0000000000017941 */ /* 0x000fea0003800000 */
.L_x_128:
[----:B-1---5:R-:W-:Y:S01]  /*4e50*/  FMUL R3, R25, R152 ;  /* 0x0000009819037220 */ /* 0x022fe20000400000 */
[----:B------:R-:W-:Y:S01]  /*4e60*/  ISETP.GT.AND P0, PT, R2, RZ, P2 ;  /* 0x000000ff0200720c */ /* 0x000fe20001704270 */
[----:B------:R-:W-:Y:S02]  /*4e70*/  BSSY B1, `(.L_x_130) ;  /* 0x0000005000017945 */ /* 0x000fe40003800000 */
[----:B------:R-:W-:-:S05]  /*4e80*/  FFMA R3, R68, R153, R3 ;  /* 0x0000009944037223 */ /* 0x000fca0000000003 */
[----:B------:R1:W-:Y:S05]  /*4e90*/  @P3 STG.E desc[UR52][R4.64+0x160], R3 ;  /* 0x0001600304003986 */ /* 0x0003ea000c101934 */
[----:B------:R-:W-:Y:S05]  /*4ea0*/  @!P0 BRA `(.L_x_131) ;  /* 0x0000000000048947 */ /* 0x000fea0003800000 */
[----:B------:R0:W5:Y:S02]  /*4eb0*/  LDG.E.LTC128B R25, desc[UR52][R6.64+0x164] ;  /* 0x0001643406197981 */ /* 0x000164000c1e1920 */
.L_x_131:
[----:B------:R-:W-:Y:S05]  /*4ec0*/  BSYNC B1 ;  /* 0x0000000000017941 */ /* 0x000fea0003800000 */
.L_x_130:
[----:B-----5:R-:W-:Y:S01]  /*4ed0*/  FMUL R12, R25, R152 ;  /* 0x00000098190c7220 */ /* 0x020fe20000400000 */
[----:B------:R-:W-:Y:S01]  /*4ee0*/  ISETP.GT.AND P1, PT, R2, 0x8, P1 ;  /* 0x000000080200780c */ /* 0x000fe20000f24270 */
[----:B------:R-:W-:Y:S02]  /*4ef0*/  BSSY B1, `(.L_x_132) ;  /* 0x0000005000017945 */ /* 0x000fe40003800000 */
[----:B------:R-:W-:-:S05]  /*4f00*/  FFMA R69, R69, R153, R12 ;  /* 0x0000009945457223 */ /* 0x000fca000000000c */
[----:B------:R0:W-:Y:S05]  /*4f10*/  @P0 STG.E desc[UR52][R4.64+0x164], R69 ;  /* 0x0001644504000986 */ /* 0x0001ea000c101934 */
[----:B------:R-:W-:Y:S05]  /*4f20*/  @!P1 BRA `(.L_x_133) ;  /* 0x0000000000049947 */ /* 0x000fea0003800000 */
[----:B------:R0:W5:Y:S02]  /*4f30*/  LDG.E.LTC128B R25, desc[UR52][R8.64+0x160] ;  /* 0x0001603408197981 */ /* 0x000164000c1e1920 */
.L_x_133:
[----:B------:R-:W-:Y:S05]  /*4f40*/  BSYNC B1 ;  /* 0x0000000000017941 */ /* 0x000fea0003800000 */
.L_x_132:
        /* <DEDUP_REMOVED lines=8> */
.L_x_135:
[----:B------:R-:W-:Y:S05]  /*4fd0*/  BSYNC B1 ;  /* 0x0000000000017941 */ /* 0x000fea0003800000 */
.L_x_134:
        /* <DEDUP_REMOVED lines=8> */
.L_x_137:
[----:B------:R-:W-:Y:S05]  /*5060*/  BSYNC B1 ;  /* 0x0000000000017941 */ /* 0x000fea0003800000 */
.L_x_136:
[----:B-1---5:R-:W-:Y:S01]  /*5070*/  FMUL R3, R25, R152 ;  /* 0x0000009819037220 */ /* 0x022fe20000400000 */
[----:B------:R-:W-:Y:S01]  /*5080*/  ISETP.GT.AND P2, PT, R2, RZ, P1 ;  /* 0x000000ff0200720c */ /* 0x000fe20000f44270 */
[----:B------:R-:W-:Y:S02]  /*5090*/  BSSY B1, `(.L_x_138) ;  /* 0x0000005000017945 */ /* 0x000fe40003800000 */
[----:B------:R-:W-:-:S05]  /*50a0*/  FFMA R3, R72, R153, R3 ;  /* 0x0000009948037223 */ /* 0x000fca0000000003 */
[----:B------:R1:W-:Y:S05]  /*50b0*/  @P3 STG.E desc[UR52][R4.64+0x180], R3 ;  /* 0x0001800304003986 */ /* 0x0003ea000c101934 */
[----:B------:R-:W-:Y:S05]  /*50c0*/  @!P2 BRA `(.L_x_139) ;  /* 0x000000000004a947 */ /* 0x000fea0003800000 */
[----:B------:R0:W5:Y:S02]  /*50d0*/  LDG.E.LTC128B R25, desc[UR52][R6.64+0x184] ;  /* 0x0001843406197981 */ /* 0x000164000c1e1920 */
.L_x_139:
[----:B------:R-:W-:Y:S05]  /*50e0*/  BSYNC B1 ;  /* 0x0000000000017941 */ /* 0x000fea0003800000 */
.L_x_138:
[----:B-----5:R-:W-:Y:S01]  /*50f0*/  FMUL R12, R25, R152 ;  /* 0x00000098190c7220 */ /* 0x020fe20000400000 */
[----:B------:R-:W-:Y:S01]  /*5100*/  ISETP.GT.AND P0, PT, R2, 0x8, P0 ;  /* 0x000000080200780c */ /* 0x000fe20000704270 */
[----:B------:R-:W-:Y:S02]  /*5110*/  BSSY B1, `(.L_x_140) ;  /* 0x0000005000017945 */ /* 0x000fe40003800000 */
[----:B------:R-:W-:-:S05]  /*5120*/  FFMA R73, R73, R153, R12 ;  /* 0x0000009949497223 */ /* 0x000fca000000000c */
[----:B------:R0:W-:Y:S05]  /*5130*/  @P2 STG.E desc[UR52][R4.64+0x184], R73 ;  /* 0x0001844904002986 */ /* 0x0001ea000c101934 */
[----:B------:R-:W-:Y:S05]  /*5140*/  @!P0 BRA `(.L_x_141) ;  /* 0x0000000000048947 */ /* 0x000fea0003800000 */
[----:B------:R0:W5:Y:S02]  /*5150*/  LDG.E.LTC128B R25, desc[UR52][R8.64+0x180] ;  /* 0x0001803408197981 */ /* 0x000164000c1e1920 */
.L_x_141:
[----:B------:R-:W-:Y:S05]  /*5160*/  BSYNC B1 ;  /* 0x0000000000017941 */ /* 0x000fea0003800000 */
.L_x_140:
        /* <DEDUP_REMOVED lines=8> */
.L_x_143:
[----:B------:R-:W-:Y:S05]  /*51f0*/  BSYNC B1 ;  /* 0x0000000000017941 */ /* 0x000fea0003800000 */
.L_x_142:
        /* <DEDUP_REMOVED lines=8> */
.L_x_145:
[----:B------:R-:W-:Y:S05]  /*5280*/  BSYNC B1 ;  /* 0x0000000000017941 */ /* 0x000fea0003800000 */
.L_x_144:
[----:B-1---5:R-:W-:Y:S01]  /*5290*/  FMUL R3, R25, R152 ;  /* 0x0000009819037220 */ /* 0x022fe20000400000 */
[----:B------:R-:W-:Y:S01]  /*52a0*/  ISETP.GT.AND P1, PT, R2, RZ, P0 ;  /* 0x000000ff0200720c */ /* 0x000fe20000724270 */
[----:B------:R-:W-:Y:S02]  /*52b0*/  BSSY B1, `(.L_x_146) ;  /* 0x0000005000017945 */ /* 0x000fe40003800000 */
[----:B------:R-:W-:-:S05]  /*52c0*/  FFMA R3, R76, R153, R3 ;  /* 0x000000994c037223 */ /* 0x000fca0000000003 */
[----:B------:R1:W-:Y:S05]  /*52d0*/  @P3 STG.E desc[UR52][R4.64+0x1a0], R3 ;  /* 0x0001a00304003986 */ /* 0x0003ea000c101934 */
[----:B------:R-:W-:Y:S05]  /*52e0*/  @!P1 BRA `(.L_x_147) ;  /* 0x0000000000049947 */ /* 0x000fea0003800000 */
[----:B------:R0:W5:Y:S02]  /*52f0*/  LDG.E.LTC128B R25, desc[UR52][R6.64+0x1a4] ;  /* 0x0001a43406197981 */ /* 0x000164000c1e1920 */
.L_x_147:
[----:B------:R-:W-:Y:S05]  /*5300*/  BSYNC B1 ;  /* 0x0000000000017941 */ /* 0x000fea0003800000 */
.L_x_146:
[----:B-----5:R-:W-:Y:S01]  /*5310*/  FMUL R12, R25, R152 ;  /* 0x00000098190c7220 */ /* 0x020fe20000400000 */
[----:B------:R-:W-:Y:S01]  /*5320*/  ISETP.GT.AND P2, PT, R2, 0x8, P2 ;  /* 0x000000080200780c */ /* 0x000fe20001744270 */
[----:B------:R-:W-:Y:S02]  /*5330*/  BSSY B1, `(.L_x_148) ;  /* 0x0000005000017945 */ /* 0x000fe40003800000 */
[----:B------:R-:W-:-:S05]  /*5340*/  FFMA R77, R77, R153, R12 ;  /* 0x000000994d4d7223 */ /* 0x000fca000000000c */
[----:B------:R0:W-:Y:S05]  /*5350*/  @P1 STG.E desc[UR52][R4.64+0x1a4], R77 ;  /* 0x0001a44d04001986 */ /* 0x0001ea000c101934 */
[----:B------:R-:W-:Y:S05]  /*5360*/  @!P2 BRA `(.L_x_149) ;  /* 0x000000000004a947 */ /* 0x000fea0003800000 */
[----:B------:R0:W5:Y:S02]  /*5370*/  LDG.E.LTC128B R25, desc[UR52][R8.64+0x1a0] ;  /* 0x0001a03408197981 */ /* 0x000164000c1e1920 */
.L_x_149:
[----:B------:R-:W-:Y:S05]  /*5380*/  BSYNC B1 ;  /* 0x0000000000017941 */ /* 0x000fea0003800000 */
.L_x_148:
        /* <DEDUP_REMOVED lines=8> */
.L_x_151:
[----:B------:R-:W-:Y:S05]  /*5410*/  BSYNC B1 ;  /* 0x0000000000017941 */ /* 0x000fea0003800000 */
.L_x_150:
        /* <DEDUP_REMOVED lines=8> */
.L_x_153:
[----:B------:R-:W-:Y:S05]  /*54a0*/  BSYNC B1 ;  /* 0x0000000000017941 */ /* 0x000fea0003800000 */
.L_x_152:
[----:B-1---5:R-:W-:Y:S01]  /*54b0*/  FMUL R3, R25, R152 ;  /* 0x0000009819037220 */ /* 0x022fe20000400000 */
[----:B------:R-:W-:Y:S01]  /*54c0*/  ISETP.GT.AND P0, PT, R2, RZ, P2 ;  /* 0x000000ff0200720c */ /* 0x000fe20001704270 */
[----:B------:R-:W-:Y:S02]  /*54d0*/  BSSY B1, `(.L_x_154) ;  /* 0x0000005000017945 */ /* 0x000fe40003800000 */
[----:B------:R-:W-:-:S05]  /*54e0*/  FFMA R3, R80, R153, R3 ;  /* 0x0000009950037223 */ /* 0x000fca0000000003 */
[----:B------:R1:W-:Y:S05]  /*54f0*/  @P3 STG.E desc[UR52][R4.64+0x1c0], R3 ;  /* 0x0001c00304003986 */ /* 0x0003ea000c101934 */
[----:B------:R-:W-:Y:S05]  /*5500*/  @!P0 BRA `(.L_x_155) ;  /* 0x0000000000048947 */ /* 0x000fea0003800000 */
[----:B------:R0:W5:Y:S02]  /*5510*/  LDG.E.LTC128B R25, desc[UR52][R6.64+0x1c4] ;  /* 0x0001c43406197981 */ /* 0x000164000c1e1920 */
.L_x_155:
[----:B------:R-:W-:Y:S05]  /*5520*/  BSYNC B1 ;  /* 0x0000000000017941 */ /* 0x000fea0003800000 */
.L_x_154:
[----:B-----5:R-:W-:Y:S01]  /*5530*/  FMUL R12, R25, R152 ;  /* 0x00000098190c7220 */ /* 0x020fe20000400000 */
[----:B------:R-:W-:Y:S01]  /*5540*/  ISETP.GT.AND P1, PT, R2, 0x8, P1 ;  /* 0x000000080200780c */ /* 0x000fe20000f24270 */
[----:B------:R-:W-:Y:S02]  /*5550*/  BSSY B1, `(.L_x_156) ;  /* 0x0000005000017945 */ /* 0x000fe40003800000 */
[----:B------:R-:W-:-:S05]  /*5560*/  FFMA R81, R81, R153, R12 ;  /* 0x0000009951517223 */ /* 0x000fca000000000c */
[----:B------:R0:W-:Y:S05]  /*5570*/  @P0 STG.E desc[UR52][R4.64+0x1c4], R81 ;  /* 0x0001c45104000986 */ /* 0x0001ea000c101934 */
[----:B------:R-:W-:Y:S05]  /*5580*/  @!P1 BRA `(.L_x_157) ;  /* 0x0000000000049947 */ /* 0x000fea0003800000 */
[----:B------:R0:W5:Y:S02]  /*5590*/  LDG.E.LTC128B R25, desc[UR52][R8.64+0x1c0] ;  /* 0x0001c03408197981 */ /* 0x000164000c1e1920 */
.L_x_157:
[----:B------:R-:W-:Y:S05]  /*55a0*/  BSYNC B1 ;  /* 0x0000000000017941 */ /* 0x000fea0003800000 */
.L_x_156:
        /* <DEDUP_REMOVED lines=8> */
.L_x_159:
[----:B------:R-:W-:Y:S05]  /*5630*/  BSYNC B1 ;  /* 0x0000000000017941 */ /* 0x000fea0003800000 */
.L_x_158:
        /* <DEDUP_REMOVED lines=8> */
.L_x_161:
[----:B------:R-:W-:Y:S05]  /*56c0*/  BSYNC B1 ;  /* 0x0000000000017941 */ /* 0x000fea0003800000 */
.L_x_160:
[----:B-1---5:R-:W-:Y:S01]  /*56d0*/  FMUL R3, R25, R152 ;  /* 0x0000009819037220 */ /* 0x022fe20000400000 */
[----:B------:R-:W-:Y:S01]  /*56e0*/  ISETP.GT.AND P2, PT, R2, RZ, P1 ;  /* 0x000000ff0200720c */ /* 0x000fe20000f44270 */
[----:B------:R-:W-:Y:S02]  /*56f0*/  BSSY B1, `(.L_x_162) ;  /* 0x0000005000017945 */ /* 0x000fe40003800000 */
[----:B------:R-:W-:-:S05]  /*5700*/  FFMA R3, R84, R153, R3 ;  /* 0x0000009954037223 */ /* 0x000fca0000000003 */
[----:B------:R1:W-:Y:S05]  /*5710*/  @P3 STG.E desc[UR52][R4.64+0x1e0], R3 ;  /* 0x0001e00304003986 */ /* 0x0003ea000c101934 */
[----:B------:R-:W-:Y:S05]  /*5720*/  @!P2 BRA `(.L_x_163) ;  /* 0x000000000004a947 */ /* 0x000fea0003800000 */
[----:B------:R0:W5:Y:S02]  /*5730*/  LDG.E.LTC128B R25, desc[UR52][R6.64+0x1e4] ;  /* 0x0001e43406197981 */ /* 0x000164000c1e1920 */
.L_x_163:
[----:B------:R-:W-:Y:S05]  /*5740*/  BSYNC B1 ;  /* 0x0000000000017941 */ /* 0x000fea0003800000 */
.L_x_162:
[----:B-----5:R-:W-:Y:S01]  /*5750*/  FMUL R12, R25, R152 ;  /* 0x00000098190c7220 */ /* 0x020fe20000400000 */
[----:B------:R-:W-:Y:S01]  /*5760*/  ISETP.GT.AND P0, PT, R2, 0x8, P0 ;  /* 0x000000080200780c */ /* 0x000fe20000704270 */
[----:B------:R-:W-:Y:S02]  /*5770*/  BSSY B1, `(.L_x_164) ;  /* 0x0000005000017945 */ /* 0x000fe40003800000 */
[----:B------:R-:W-:-:S05]  /*5780*/  FFMA R85, R85, R153, R12 ;  /* 0x0000009955557223 */ /* 0x000fca000000000c */
[----:B------:R0:W-:Y:S05]  /*5790*/  @P2 STG.E desc[UR52][R4.64+0x1e4], R85 ;  /* 0x0001e45504002986 */ /* 0x0001ea000c101934 */
[----:B------:R-:W-:Y:S05]  /*57a0*/  @!P0 BRA `(.L_x_165) ;  /* 0x0000000000048947 */ /* 0x000fea0003800000 */
[----:B------:R0:W5:Y:S02]  /*57b0*/  LDG.E.LTC128B R25, desc[UR52][R8.64+0x1e0] ;  /* 0x0001e03408197981 */ /* 0x000164000c1e1920 */
.L_x_165:
[----:B------:R-:W-:Y:S05]  /*57c0*/  BSYNC B1 ;  /* 0x0000000000017941 */ /* 0x000fea0003800000 */
.L_x_164:
        /* <DEDUP_REMOVED lines=8> */
.L_x_167:
[----:B------:R-:W-:Y:S05]  /*5850*/  BSYNC B1 ;  /* 0x0000000000017941 */ /* 0x000fea0003800000 */
.L_x_166:
        /* <DEDUP_REMOVED lines=8> */
.L_x_169:
[----:B------:R-:W-:Y:S05]  /*58e0*/  BSYNC B1 ;  /* 0x0000000000017941 */ /* 0x000fea0003800000 */
.L_x_168:
[----:B-1---5:R-:W-:Y:S01]  /*58f0*/  FMUL R3, R25, R152 ;  /* 0x0000009819037220 */ /* 0x022fe20000400000 */
[----:B------:R-:W-:Y:S01]  /*5900*/  ISETP.GT.AND P1, PT, R2, RZ, P0 ;  /* 0x000000ff0200720c */ /* 0x000fe20000724270 */
[----:B------:R-:W-:Y:S02]  /*5910*/  BSSY B1, `(.L_x_170) ;  /* 0x0000005000017945 */ /* 0x000fe40003800000 */
[----:B------:R-:W-:-:S05]  /*5920*/  FFMA R3, R88, R153, R3 ;  /* 0x0000009958037223 */ /* 0x000fca0000000003 */
[----:B------:R1:W-:Y:S05]  /*5930*/  @P3 STG.E desc[UR52][R4.64+0x200], R3 ;  /* 0x0002000304003986 */ /* 0x0003ea000c101934 */
[----:B------:R-:W-:Y:S05]  /*5940*/  @!P1 BRA `(.L_x_171) ;  /* 0x0000000000049947 */ /* 0x000fea0003800000 */
[----:B------:R0:W5:Y:S02]  /*5950*/  LDG.E.LTC128B R25, desc[UR52][R6.64+0x204] ;  /* 0x0002043406197981 */ /* 0x000164000c1e1920 */
.L_x_171:
[----:B------:R-:W-:Y:S05]  /*5960*/  BSYNC B1 ;  /* 0x0000000000017941 */ /* 0x000fea0003800000 */
.L_x_170:
[----:B-----5:R-:W-:Y:S01]  /*5970*/  FMUL R12, R25, R152 ;  /* 0x00000098190c7220 */ /* 0x020fe20000400000 */
[----:B------:R-:W-:Y:S01]  /*5980*/  ISETP.GT.AND P2, PT, R2, 0x8, P2 ;  /* 0x000000080200780c */ /* 0x000fe20001744270 */
[----:B------:R-:W-:Y:S02]  /*5990*/  BSSY B1, `(.L_x_172) ;  /* 0x0000005000017945 */ /* 0x000fe40003800000 */
[----:B------:R-:W-:-:S05]  /*59a0*/  FFMA R89, R89, R153, R12 ;  /* 0x0000009959597223 */ /* 0x000fca000000000c */
[----:B------:R0:W-:Y:S05]  /*59b0*/  @P1 STG.E desc[UR52][R4.64+0x204], R89 ;  /* 0x0002045904001986 */ /* 0x0001ea000c101934 */
[----:B------:R-:W-:Y:S05]  /*59c0*/  @!P2 BRA `(.L_x_173) ;  /* 0x000000000004a947 */ /* 0x000fea0003800000 */
[----:B------:R0:W5:Y:S02]  /*59d0*/  LDG.E.LTC128B R25, desc[UR52][R8.64+0x200] ;  /* 0x0002003408197981 */ /* 0x000164000c1e1920 */
.L_x_173:
[----:B------:R-:W-:Y:S05]  /*59e0*/  BSYNC B1 ;  /* 0x0000000000017941 */ /* 0x000fea0003800000 */
.L_x_172:
        /* <DEDUP_REMOVED lines=8> */
.L_x_175:
[----:B------:R-:W-:Y:S05]  /*5a70*/  BSYNC B1 ;  /* 0x0000000000017941 */ /* 0x000fea0003800000 */
.L_x_174:
        /* <DEDUP_REMOVED lines=8> */
.L_x_177:
[----:B------:R-:W-:Y:S05]  /*5b00*/  BSYNC B1 ;  /* 0x0000000000017941 */ /* 0x000fea0003800000 */
.L_x_176:
[----:B-1---5:R-:W-:Y:S01]  /*5b10*/  FMUL R3, R25, R152 ;  /* 0x0000009819037220 */ /* 0x022fe20000400000 */
[----:B------:R-:W-:Y:S01]  /*5b20*/  ISETP.GT.AND P0, PT, R2, RZ, P2 ;  /* 0x000000ff0200720c */ /* 0x000fe20001704270 */
[----:B------:R-:W-:Y:S02]  /*5b30*/  BSSY B1, `(.L_x_178) ;  /* 0x0000005000017945 */ /* 0x000fe40003800000 */
[----:B------:R-:W-:-:S05]  /*5b40*/  FFMA R3, R92, R153, R3 ;  /* 0x000000995c037223 */ /* 0x000fca0000000003 */
[----:B------:R1:W-:Y:S05]  /*5b50*/  @P3 STG.E desc[UR52][R4.64+0x220], R3 ;  /* 0x0002200304003986 */ /* 0x0003ea000c101934 */
[----:B------:R-:W-:Y:S05]  /*5b60*/  @!P0 BRA `(.L_x_179) ;  /* 0x0000000000048947 */ /* 0x000fea0003800000 */
[----:B------:R0:W5:Y:S02]  /*5b70*/  LDG.E.LTC128B R25, desc[UR52][R6.64+0x224] ;  /* 0x0002243406197981 */ /* 0x000164000c1e1920 */
.L_x_179:
[----:B------:R-:W-:Y:S05]  /*5b80*/  BSYNC B1 ;  /* 0x0000000000017941 */ /* 0x000fea0003800000 */
.L_x_178:
[----:B-----5:R-:W-:Y:S01]  /*5b90*/  FMUL R12, R25, R152 ;  /* 0x00000098190c7220 */ /* 0x020fe20000400000 */
[----:B------:R-:W-:Y:S01]  /*5ba0*/  ISETP.GT.AND P1, PT, R2, 0x8, P1 ;  /* 0x000000080200780c */ /* 0x000fe20000f24270 */
[----:B------:R-:W-:Y:S02]  /*5bb0*/  BSSY B1, `(.L_x_180) ;  /* 0x0000005000017945 */ /* 0x000fe40003800000 */
[----:B------:R-:W-:-:S05]  /*5bc0*/  FFMA R93, R93, R153, R12 ;  /* 0x000000995d5d7223 */ /* 0x000fca000000000c */
[----:B------:R0:W-:Y:S05]  /*5bd0*/  @P0 STG.E desc[UR52][R4.64+0x224], R93 ;  /* 0x0002245d04000986 */ /* 0x0001ea000c101934 */
[----:B------:R-:W-:Y:S05]  /*5be0*/  @!P1 BRA `(.L_x_181) ;  /* 0x0000000000049947 */ /* 0x000fea0003800000 */
[----:B------:R0:W5:Y:S02]  /*5bf0*/  LDG.E.LTC128B R25, desc[UR52][R8.64+0x220] ;  /* 0x0002203408197981 */ /* 0x000164000c1e1920 */
.L_x_181:
[----:B------:R-:W-:Y:S05]  /*5c00*/  BSYNC B1 ;  /* 0x0000000000017941 */ /* 0x000fea0003800000 */
.L_x_180:
        /* <DEDUP_REMOVED lines=8> */
.L_x_183:
[----:B------:R-:W-:Y:S05]  /*5c90*/  BSYNC B1 ;  /* 0x0000000000017941 */ /* 0x000fea0003800000 */
.L_x_182:
        /* <DEDUP_REMOVED lines=8> */
.L_x_185:
[----:B------:R-:W-:Y:S05]  /*5d20*/  BSYNC B1 ;  /* 0x0000000000017941 */ /* 0x000fea0003800000 */
.L_x_184:
[----:B-1---5:R-:W-:Y:S01]  /*5d30*/  FMUL R3, R25, R152 ;  /* 0x0000009819037220 */ /* 0x022fe20000400000 */
[----:B------:R-:W-:Y:S01]  /*5d40*/  ISETP.GT.AND P2, PT, R2, RZ, P1 ;  /* 0x000000ff0200720c */ /* 0x000fe20000f44270 */
[----:B------:R-:W-:Y:S02]  /*5d50*/  BSSY B1, `(.L_x_186) ;  /* 0x0000005000017945 */ /* 0x000fe40003800000 */
[----:B------:R-:W-:-:S05]  /*5d60*/  FFMA R3, R96, R153, R3 ;  /* 0x0000009960037223 */ /* 0x000fca0000000003 */
[----:B------:R1:W-:Y:S05]  /*5d70*/  @P3 STG.E desc[UR52][R4.64+0x240], R3 ;  /* 0x0002400304003986 */ /* 0x0003ea000c101934 */
[----:B------:R-:W-:Y:S05]  /*5d80*/  @!P2 BRA `(.L_x_187) ;  /* 0x000000000004a947 */ /* 0x000fea0003800000 */
[----:B------:R0:W5:Y:S02]  /*5d90*/  LDG.E.LTC128B R25, desc[UR52][R6.64+0x244] ;  /* 0x0002443406197981 */ /* 0x000164000c1e1920 */
.L_x_187:
[----:B------:R-:W-:Y:S05]  /*5da0*/  BSYNC B1 ;  /* 0x0000000000017941 */ /* 0x000fea0003800000 */
.L_x_186:
[----:B-----5:R-:W-:Y:S01]  /*5db0*/  FMUL R12, R25, R152 ;  /* 0x00000098190c7220 */ /* 0x020fe20000400000 */
[----:B------:R-:W-:Y:S01]  /*5dc0*/  ISETP.GT.AND P0, PT, R2, 0x8, P0 ;  /* 0x000000080200780c */ /* 0x000fe20000704270 */
[----:B------:R-:W-:Y:S02]  /*5dd0*/  BSSY B1, `(.L_x_188) ;  /* 0x0000005000017945 */ /* 0x000fe40003800000 */
[----:B------:R-:W-:-:S05]  /*5de0*/  FFMA R97, R97, R153, R12 ;  /* 0x0000009961617223 */ /* 0x000fca000000000c */
[----:B------:R0:W-:Y:S05]  /*5df0*/  @P2 STG.E desc[UR52][R4.64+0x244], R97 ;  /* 0x0002446104002986 */ /* 0x0001ea000c101934 */
[----:B------:R-:W-:Y:S05]  /*5e00*/  @!P0 BRA `(.L_x_189) ;  /* 0x0000000000048947 */ /* 0x000fea0003800000 */
[----:B------:R0:W5:Y:S02]  /*5e10*/  LDG.E.LTC128B R25, desc[UR52][R8.64+0x240] ;  /* 0x0002403408197981 */ /* 0x000164000c1e1920 */
.L_x_189:
[----:B------:R-:W-:Y:S05]  /*5e20*/  BSYNC B1 ;  /* 0x0000000000017941 */ /* 0x000fea0003800000 */
.L_x_188:
        /* <DEDUP_REMOVED lines=8> */
.L_x_191:
[----:B------:R-:W-:Y:S05]  /*5eb0*/  BSYNC B1 ;  /* 0x0000000000017941 */ /* 0x000fea0003800000 */
.L_x_190:
        /* <DEDUP_REMOVED lines=8> */
.L_x_193:
[----:B------:R-:W-:Y:S05]  /*5f40*/  BSYNC B1 ;  /* 0x0000000000017941 */ /* 0x000fea0003800000 */
.L_x_192:
[----:B-1---5:R-:W-:Y:S01]  /*5f50*/  FMUL R3, R25, R152 ;  /* 0x0000009819037220 */ /* 0x022fe20000400000 */
[----:B------:R-:W-:Y:S01]  /*5f60*/  ISETP.GT.AND P1, PT, R2, RZ, P0 ;  /* 0x000000ff0200720c */ /* 0x000fe20000724270 */
[----:B------:R-:W-:Y:S02]  /*5f70*/  BSSY B1, `(.L_x_194) ;  /* 0x0000005000017945 */ /* 0x000fe40003800000 */
[----:B------:R-:W-:-:S05]  /*5f80*/  FFMA R3, R100, R153, R3 ;  /* 0x0000009964037223 */ /* 0x000fca0000000003 */
[----:B------:R1:W-:Y:S05]  /*5f90*/  @P3 STG.E desc[UR52][R4.64+0x260], R3 ;  /* 0x0002600304003986 */ /* 0x0003ea000c101934 */
[----:B------:R-:W-:Y:S05]  /*5fa0*/  @!P1 BRA `(.L_x_195) ;  /* 0x0000000000049947 */ /* 0x000fea0003800000 */
[----:B------:R0:W5:Y:S02]  /*5fb0*/  LDG.E.LTC128B R25, desc[UR52][R6.64+0x264] ;  /* 0x0002643406197981 */ /* 0x000164000c1e1920 */
.L_x_195:
[----:B------:R-:W-:Y:S05]  /*5fc0*/  BSYNC B1 ;  /* 0x0000000000017941 */ /* 0x000fea0003800000 */
.L_x_194:
[----:B-----5:R-:W-:Y:S01]  /*5fd0*/  FMUL R12, R25, R152 ;  /* 0x00000098190c7220 */ /* 0x020fe20000400000 */
[----:B------:R-:W-:Y:S01]  /*5fe0*/  ISETP.GT.AND P2, PT, R2, 0x8, P2 ;  /* 0x000000080200780c */ /* 0x000fe20001744270 */
[----:B------:R-:W-:Y:S02]  /*5ff0*/  BSSY B1, `(.L_x_196) ;  /* 0x0000005000017945 */ /* 0x000fe40003800000 */
[----:B------:R-:W-:-:S05]  /*6000*/  FFMA R101, R101, R153, R12 ;  /* 0x0000009965657223 */ /* 0x000fca000000000c */
[----:B------:R0:W-:Y:S05]  /*6010*/  @P1 STG.E desc[UR52][R4.64+0x264], R101 ;  /* 0x0002646504001986 */ /* 0x0001ea000c101934 */
[----:B------:R-:W-:Y:S05]  /*6020*/  @!P2 BRA `(.L_x_197) ;  /* 0x000000000004a947 */ /* 0x000fea0003800000 */
[----:B------:R0:W5:Y:S02]  /*6030*/  LDG.E.LTC128B R25, desc[UR52][R8.64+0x260] ;  /* 0x0002603408197981 */ /* 0x000164000c1e1920 */
.L_x_197:
[----:B------:R-:W-:Y:S05]  /*6040*/  BSYNC B1 ;  /* 0x0000000000017941 */ /* 0x000fea0003800000 */
.L_x_196:
        /* <DEDUP_REMOVED lines=8> */
.L_x_199:
[----:B------:R-:W-:Y:S05]  /*60d0*/  BSYNC B1 ;  /* 0x0000000000017941 */ /* 0x000fea0003800000 */
.L_x_198:
        /* <DEDUP_REMOVED lines=8> */
.L_x_201:
[----:B------:R-:W-:Y:S05]  /*6160*/  BSYNC B1 ;  /* 0x0000000000017941 */ /* 0x000fea0003800000 */
.L_x_200:
[----:B-1---5:R-:W-:Y:S01]  /*6170*/  FMUL R3, R25, R152 ;  /* 0x0000009819037220 */ /* 0x022fe20000400000 */
[----:B------:R-:W-:Y:S01]  /*6180*/  ISETP.GT.AND P0, PT, R2, RZ, P2 ;  /* 0x000000ff0200720c */ /* 0x000fe20001704270 */
[----:B------:R-:W-:Y:S02]  /*6190*/  BSSY B1, `(.L_x_202) ;  /* 0x0000005000017945 */ /* 0x000fe40003800000 */
[----:B------:R-:W-:-:S05]  /*61a0*/  FFMA R3, R104, R153, R3 ;  /* 0x0000009968037223 */ /* 0x000fca0000000003 */
[----:B------:R1:W-:Y:S05]  /*61b0*/  @P3 STG.E desc[UR52][R4.64+0x280], R3 ;  /* 0x0002800304003986 */ /* 0x0003ea000c101934 */
[----:B------:R-:W-:Y:S05]  /*61c0*/  @!P0 BRA `(.L_x_203) ;  /* 0x0000000000048947 */ /* 0x000fea0003800000 */
[----:B------:R0:W5:Y:S02]  /*61d0*/  LDG.E.LTC128B R25, desc[UR52][R6.64+0x284] ;  /* 0x0002843406197981 */ /* 0x000164000c1e1920 */
.L_x_203:
[----:B------:R-:W-:Y:S05]  /*61e0*/  BSYNC B1 ;  /* 0x0000000000017941 */ /* 0x000fea0003800000 */
.L_x_202:
[----:B-----5:R-:W-:Y:S01]  /*61f0*/  FMUL R12, R25, R152 ;  /* 0x00000098190c7220 */ /* 0x020fe20000400000 */
[----:B------:R-:W-:Y:S01]  /*6200*/  ISETP.GT.AND P1, PT, R2, 0x8, P1 ;  /* 0x000000080200780c */ /* 0x000fe20000f24270 */
[----:B------:R-:W-:Y:S02]  /*6210*/  BSSY B1, `(.L_x_204) ;  /* 0x0000005000017945 */ /* 0x000fe40003800000 */
[----:B------:R-:W-:-:S05]  /*6220*/  FFMA R105, R105, R153, R12 ;  /* 0x0000009969697223 */ /* 0x000fca000000000c */
[----:B------:R0:W-:Y:S05]  /*6230*/  @P0 STG.E desc[UR52][R4.64+0x284], R105 ;  /* 0x0002846904000986 */ /* 0x0001ea000c101934 */
[----:B------:R-:W-:Y:S05]  /*6240*/  @!P1 BRA `(.L_x_205) ;  /* 0x0000000000049947 */ /* 0x000fea0003800000 */
[----:B------:R0:W5:Y:S02]  /*6250*/  LDG.E.LTC128B R25, desc[UR52][R8.64+0x280] ;  /* 0x0002803408197981 */ /* 0x000164000c1e1920 */
.L_x_205:
[----:B------:R-:W-:Y:S05]  /*6260*/  BSYNC B1 ;  /* 0x0000000000017941 */ /* 0x000fea0003800000 */
.L_x_204:
        /* <DEDUP_REMOVED lines=8> */
.L_x_207:
[----:B------:R-:W-:Y:S05]  /*62f0*/  BSYNC B1 ;  /* 0x0000000000017941 */ /* 0x000fea0003800000 */
.L_x_206:
        /* <DEDUP_REMOVED lines=8> */
.L_x_209:
[----:B------:R-:W-:Y:S05]  /*6380*/  BSYNC B1 ;  /* 0x0000000000017941 */ /* 0x000fea0003800000 */
.L_x_208:
[----:B-1---5:R-:W-:Y:S01]  /*6390*/  FMUL R3, R25, R152 ;  /* 0x0000009819037220 */ /* 0x022fe20000400000 */
[----:B------:R-:W-:Y:S01]  /*63a0*/  ISETP.GT.AND P2, PT, R2, RZ, P1 ;  /* 0x000000ff0200720c */ /* 0x000fe20000f44270 */
[----:B------:R-:W-:Y:S02]  /*63b0*/  BSSY B1, `(.L_x_210) ;  /* 0x0000005000017945 */ /* 0x000fe40003800000 */
[----:B------:R-:W-:-:S05]  /*63c0*/  FFMA R3, R108, R153, R3 ;  /* 0x000000996c037223 */ /* 0x000fca0000000003 */
[----:B------:R1:W-:Y:S05]  /*63d0*/  @P3 STG.E desc[UR52][R4.64+0x2a0], R3 ;  /* 0x0002a00304003986 */ /* 0x0003ea000c101934 */
[----:B------:R-:W-:Y:S05]  /*63e0*/  @!P2 BRA `(.L_x_211) ;  /* 0x000000000004a947 */ /* 0x000fea0003800000 */
[----:B------:R0:W5:Y:S02]  /*63f0*/  LDG.E.LTC128B R25, desc[UR52][R6.64+0x2a4] ;  /* 0x0002a43406197981 */ /* 0x000164000c1e1920 */
.L_x_211:
[----:B------:R-:W-:Y:S05]  /*6400*/  BSYNC B1 ;  /* 0x0000000000017941 */ /* 0x000fea0003800000 */
.L_x_210:
[----:B-----5:R-:W-:Y:S01]  /*6410*/  FMUL R12, R25, R152 ;  /* 0x00000098190c7220 */ /* 0x020fe20000400000 */
[----:B------:R-:W-:Y:S01]  /*6420*/  ISETP.GT.AND P0, PT, R2, 0x8, P0 ;  /* 0x000000080200780c */ /* 0x000fe20000704270 */
[----:B------:R-:W-:Y:S02]  /*6430*/  BSSY B1, `(.L_x_212) ;  /* 0x0000005000017945 */ /* 0x000fe40003800000 */
[----:B------:R-:W-:-:S05]  /*6440*/  FFMA R109, R109, R153, R12 ;  /* 0x000000996d6d7223 */ /* 0x000fca000000000c */
[----:B------:R0:W-:Y:S05]  /*6450*/  @P2 STG.E desc[UR52][R4.64+0x2a4], R109 ;  /* 0x0002a46d04002986 */ /* 0x0001ea000c101934 */
[----:B------:R-:W-:Y:S05]  /*6460*/  @!P0 BRA `(.L_x_213) ;  /* 0x0000000000048947 */ /* 0x000fea0003800000 */
[----:B------:R0:W5:Y:S02]  /*6470*/  LDG.E.LTC128B R25, desc[UR52][R8.64+0x2a0] ;  /* 0x0002a03408197981 */ /* 0x000164000c1e1920 */
.L_x_213:
[----:B------:R-:W-:Y:S05]  /*6480*/  BSYNC B1 ;  /* 0x0000000000017941 */ /* 0x000fea0003800000 */
.L_x_212:
        /* <DEDUP_REMOVED lines=8> */
.L_x_215:
[----:B------:R-:W-:Y:S05]  /*6510*/  BSYNC B1 ;  /* 0x0000000000017941 */ /* 0x000fea0003800000 */
.L_x_214:
        /* <DEDUP_REMOVED lines=8> */
.L_x_217:
[----:B------:R-:W-:Y:S05]  /*65a0*/  BSYNC B1 ;  /* 0x0000000000017941 */ /* 0x000fea0003800000 */
.L_x_216:
[----:B-1---5:R-:W-:Y:S01]  /*65b0*/  FMUL R3, R25, R152 ;  /* 0x0000009819037220 */ /* 0x022fe20000400000 */
[----:B------:R-:W-:Y:S01]  /*65c0*/  ISETP.GT.AND P1, PT, R2, RZ, P0 ;  /* 0x000000ff0200720c */ /* 0x000fe20000724270 */
[----:B------:R-:W-:Y:S02]  /*65d0*/  BSSY B1, `(.L_x_218) ;  /* 0x0000005000017945 */ /* 0x000fe40003800000 */
[----:B------:R-:W-:-:S05]  /*65e0*/  FFMA R3, R112, R153, R3 ;  /* 0x0000009970037223 */ /* 0x000fca0000000003 */
[----:B------:R1:W-:Y:S05]  /*65f0*/  @P3 STG.E desc[UR52][R4.64+0x2c0], R3 ;  /* 0x0002c00304003986 */ /* 0x0003ea000c101934 */
[----:B------:R-:W-:Y:S05]  /*6600*/  @!P1 BRA `(.L_x_219) ;  /* 0x0000000000049947 */ /* 0x000fea0003800000 */
[----:B------:R0:W5:Y:S02]  /*6610*/  LDG.E.LTC128B R25, desc[UR52][R6.64+0x2c4] ;  /* 0x0002c43406197981 */ /* 0x000164000c1e1920 */
.L_x_219:
[----:B------:R-:W-:Y:S05]  /*6620*/  BSYNC B1 ;  /* 0x0000000000017941 */ /* 0x000fea0003800000 */
.L_x_218:
[----:B-----5:R-:W-:Y:S01]  /*6630*/  FMUL R12, R25, R152 ;  /* 0x00000098190c7220 */ /* 0x020fe20000400000 */
[----:B------:R-:W-:Y:S01]  /*6640*/  ISETP.GT.AND P2, PT, R2, 0x8, P2 ;  /* 0x000000080200780c */ /* 0x000fe20001744270 */
[----:B------:R-:W-:Y:S02]  /*6650*/  BSSY B1, `(.L_x_220) ;  /* 0x0000005000017945 */ /* 0x000fe40003800000 */
[----:B------:R-:W-:-:S05]  /*6660*/  FFMA R113, R113, R153, R12 ;  /* 0x0000009971717223 */ /* 0x000fca000000000c */
[----:B------:R0:W-:Y:S05]  /*6670*/  @P1 STG.E desc[UR52][R4.64+0x2c4], R113 ;  /* 0x0002c47104001986 */ /* 0x0001ea000c101934 */
[----:B------:R-:W-:Y:S05]  /*6680*/  @!P2 BRA `(.L_x_221) ;  /* 0x000000000004a947 */ /* 0x000fea0003800000 */
[----:B------:R0:W5:Y:S02]  /*6690*/  LDG.E.LTC128B R25, desc[UR52][R8.64+0x2c0] ;  /* 0x0002c03408197981 */ /* 0x000164000c1e1920 */
.L_x_221:
[----:B------:R-:W-:Y:S05]  /*66a0*/  BSYNC B1 ;  /* 0x0000000000017941 */ /* 0x000fea0003800000 */
.L_x_220:
        /* <DEDUP_REMOVED lines=8> */
.L_x_223:
[----:B------:R-:W-:Y:S05]  /*6730*/  BSYNC B1 ;  /* 0x0000000000017941 */ /* 0x000fea0003800000 */
.L_x_222:
        /* <DEDUP_REMOVED lines=8> */
.L_x_225:
[----:B------:R-:W-:Y:S05]  /*67c0*/  BSYNC B1 ;  /* 0x0000000000017941 */ /* 0x000fea0003800000 */
.L_x_224:
[----:B-1---5:R-:W-:Y:S01]  /*67d0*/  FMUL R3, R25, R152 ;  /* 0x0000009819037220 */ /* 0x022fe20000400000 */
[----:B------:R-:W-:Y:S01]  /*67e0*/  ISETP.GT.AND P0, PT, R2, RZ, P2 ;  /* 0x000000ff0200720c */ /* 0x000fe20001704270 */
[----:B------:R-:W-:Y:S02]  /*67f0*/  BSSY B1, `(.L_x_226) ;  /* 0x0000005000017945 */ /* 0x000fe40003800000 */
[----:B------:R-:W-:-:S05]  /*6800*/  FFMA R3, R116, R153, R3 ;  /* 0x0000009974037223 */ /* 0x000fca0000000003 */
[----:B------:R1:W-:Y:S05]  /*6810*/  @P3 STG.E desc[UR52][R4.64+0x2e0], R3 ;  /* 0x0002e00304003986 */ /* 0x0003ea000c101934 */
[----:B------:R-:W-:Y:S05]  /*6820*/  @!P0 BRA `(.L_x_227) ;  /* 0x0000000000048947 */ /* 0x000fea0003800000 */
[----:B------:R0:W5:Y:S02]  /*6830*/  LDG.E.LTC128B R25, desc[UR52][R6.64+0x2e4] ;  /* 0x0002e43406197981 */ /* 0x000164000c1e1920 */
.L_x_227:
[----:B------:R-:W-:Y:S05]  /*6840*/  BSYNC B1 ;  /* 0x0000000000017941 */ /* 0x000fea0003800000 */
.L_x_226:
[----:B-----5:R-:W-:Y:S01]  /*6850*/  FMUL R12, R25, R152 ;  /* 0x00000098190c7220 */ /* 0x020fe20000400000 */
[----:B------:R-:W-:Y:S01]  /*6860*/  ISETP.GT.AND P1, PT, R2, 0x8, P1 ;  /* 0x000000080200780c */ /* 0x000fe20000f24270 */
[----:B------:R-:W-:Y:S02]  /*6870*/  BSSY B1, `(.L_x_228) ;  /* 0x0000005000017945 */ /* 0x000fe40003800000 */
[----:B------:R-:W-:-:S05]  /*6880*/  FFMA R117, R117, R153, R12 ;  /* 0x0000009975757223 */ /* 0x000fca000000000c */
[----:B------:R0:W-:Y:S05]  /*6890*/  @P0 STG.E desc[UR52][R4.64+0x2e4], R117 ;  /* 0x0002e47504000986 */ /* 0x0001ea000c101934 */
[----:B------:R-:W-:Y:S05]  /*68a0*/  @!P1 BRA `(.L_x_229) ;  /* 0x0000000000049947 */ /* 0x000fea0003800000 */
[----:B------:R0:W5:Y:S02]  /*68b0*/  LDG.E.LTC128B R25, desc[UR52][R8.64+0x2e0] ;  /* 0x0002e03408197981 */ /* 0x000164000c1e1920 */
.L_x_229:
[----:B------:R-:W-:Y:S05]  /*68c0*/  BSYNC B1 ;  /* 0x0000000000017941 */ /* 0x000fea0003800000 */
.L_x_228:
        /* <DEDUP_REMOVED lines=8> */
.L_x_231:
[----:B------:R-:W-:Y:S05]  /*6950*/  BSYNC B1 ;  /* 0x0000000000017941 */ /* 0x000fea0003800000 */
.L_x_230:
        /* <DEDUP_REMOVED lines=8> */
.L_x_233:
[----:B------:R-:W-:Y:S05]  /*69e0*/  BSYNC B1 ;  /* 0x0000000000017941 */ /* 0x000fea0003800000 */
.L_x_232:
[----:B-1---5:R-:W-:Y:S01]  /*69f0*/  FMUL R3, R25, R152 ;  /* 0x0000009819037220 */ /* 0x022fe20000400000 */
[----:B------:R-:W-:Y:S01]  /*6a00*/  ISETP.GT.AND P2, PT, R2, RZ, P1 ;  /* 0x000000ff0200720c */ /* 0x000fe20000f44270 */
[----:B------:R-:W-:Y:S02]  /*6a10*/  BSSY B1, `(.L_x_234) ;  /* 0x0000005000017945 */ /* 0x000fe40003800000 */
[----:B------:R-:W-:-:S05]  /*6a20*/  FFMA R3, R120, R153, R3 ;  /* 0x0000009978037223 */ /* 0x000fca0000000003 */
[----:B------:R1:W-:Y:S05]  /*6a30*/  @P3 STG.E desc[UR52][R4.64+0x300], R3 ;  /* 0x0003000304003986 */ /* 0x0003ea000c101934 */
[----:B------:R-:W-:Y:S05]  /*6a40*/  @!P2 BRA `(.L_x_235) ;  /* 0x000000000004a947 */ /* 0x000fea0003800000 */
[----:B------:R0:W5:Y:S02]  /*6a50*/  LDG.E.LTC128B R25, desc[UR52][R6.64+0x304] ;  /* 0x0003043406197981 */ /* 0x000164000c1e1920 */
.L_x_235:
[----:B------:R-:W-:Y:S05]  /*6a60*/  BSYNC B1 ;  /* 0x0000000000017941 */ /* 0x000fea0003800000 */
.L_x_234:
[----:B-----5:R-:W-:Y:S01]  /*6a70*/  FMUL R12, R25, R152 ;  /* 0x00000098190c7220 */ /* 0x020fe20000400000 */
[----:B------:R-:W-:Y:S01]  /*6a80*/  ISETP.GT.AND P0, PT, R2, 0x8, P0 ;  /* 0x000000080200780c */ /* 0x000fe20000704270 */
[----:B------:R-:W-:Y:S02]  /*6a90*/  BSSY B1, `(.L_x_236) ;  /* 0x0000005000017945 */ /* 0x000fe40003800000 */
[----:B------:R-:W-:-:S05]  /*6aa0*/  FFMA R121, R121, R153, R12 ;  /* 0x0000009979797223 */ /* 0x000fca000000000c */
[----:B------:R0:W-:Y:S05]  /*6ab0*/  @P2 STG.E desc[UR52][R4.64+0x304], R121 ;  /* 0x0003047904002986 */ /* 0x0001ea000c101934 */
[----:B------:R-:W-:Y:S05]  /*6ac0*/  @!P0 BRA `(.L_x_237) ;  /* 0x0000000000048947 */ /* 0x000fea0003800000 */
[----:B------:R0:W5:Y:S02]  /*6ad0*/  LDG.E.LTC128B R25, desc[UR52][R8.64+0x300] ;  /* 0x0003003408197981 */ /* 0x000164000c1e1920 */
.L_x_237:
[----:B------:R-:W-:Y:S05]  /*6ae0*/  BSYNC B1 ;  /* 0x0000000000017941 */ /* 0x000fea0003800000 */
.L_x_236:
        /* <DEDUP_REMOVED lines=8> */
.L_x_239:
[----:B------:R-:W-:Y:S05]  /*6b70*/  BSYNC B1 ;  /* 0x0000000000017941 */ /* 0x000fea0003800000 */
.L_x_238:
        /* <DEDUP_REMOVED lines=8> */
.L_x_241:
[----:B------:R-:W-:Y:S05]  /*6c00*/  BSYNC B1 ;  /* 0x0000000000017941 */ /* 0x000fea0003800000 */
.L_x_240:
[----:B-1---5:R-:W-:Y:S01]  /*6c10*/  FMUL R3, R25, R152 ;  /* 0x0000009819037220 */ /* 0x022fe20000400000 */
[----:B------:R-:W-:Y:S01]  /*6c20*/  ISETP.GT.AND P1, PT, R2, RZ, P0 ;  /* 0x000000ff0200720c */ /* 0x000fe20000724270 */
[----:B------:R-:W-:Y:S02]  /*6c30*/  BSSY B1, `(.L_x_242) ;  /* 0x0000005000017945 */ /* 0x000fe40003800000 */
[----:B------:R-:W-:-:S05]  /*6c40*/  FFMA R3, R124, R153, R3 ;  /* 0x000000997c037223 */ /* 0x000fca0000000003 */
[----:B------:R1:W-:Y:S05]  /*6c50*/  @P3 STG.E desc[UR52][R4.64+0x320], R3 ;  /* 0x0003200304003986 */ /* 0x0003ea000c101934 */
[----:B------:R-:W-:Y:S05]  /*6c60*/  @!P1 BRA `(.L_x_243) ;  /* 0x0000000000049947 */ /* 0x000fea0003800000 */
[----:B------:R0:W5:Y:S02]  /*6c70*/  LDG.E.LTC128B R25, desc[UR52][R6.64+0x324] ;  /* 0x0003243406197981 */ /* 0x000164000c1e1920 */
.L_x_243:
[----:B------:R-:W-:Y:S05]  /*6c80*/  BSYNC B1 ;  /* 0x0000000000017941 */ /* 0x000fea0003800000 */
.L_x_242:
[----:B-----5:R-:W-:Y:S01]  /*6c90*/  FMUL R12, R25, R152 ;  /* 0x00000098190c7220 */ /* 0x020fe20000400000 */
[----:B------:R-:W-:Y:S01]  /*6ca0*/  ISETP.GT.AND P2, PT, R2, 0x8, P2 ;  /* 0x000000080200780c */ /* 0x000fe20001744270 */
[----:B------:R-:W-:Y:S02]  /*6cb0*/  BSSY B1, `(.L_x_244) ;  /* 0x0000005000017945 */ /* 0x000fe40003800000 */
[----:B------:R-:W-:-:S05]  /*6cc0*/  FFMA R125, R125, R153, R12 ;  /* 0x000000997d7d7223 */ /* 0x000fca000000000c */
[----:B------:R0:W-:Y:S05]  /*6cd0*/  @P1 STG.E desc[UR52][R4.64+0x324], R125 ;  /* 0x0003247d04001986 */ /* 0x0001ea000c101934 */
[----:B------:R-:W-:Y:S05]  /*6ce0*/  @!P2 BRA `(.L_x_245) ;  /* 0x000000000004a947 */ /* 0x000fea0003800000 */
[----:B------:R0:W5:Y:S02]  /*6cf0*/  LDG.E.LTC128B R25, desc[UR52][R8.64+0x320] ;  /* 0x0003203408197981 */ /* 0x000164000c1e1920 */
.L_x_245:
[----:B------:R-:W-:Y:S05]  /*6d00*/  BSYNC B1 ;  /* 0x0000000000017941 */ /* 0x000fea0003800000 */
.L_x_244:
        /* <DEDUP_REMOVED lines=8> */
.L_x_247:
[----:B------:R-:W-:Y:S05]  /*6d90*/  BSYNC B1 ;  /* 0x0000000000017941 */ /* 0x000fea0003800000 */
.L_x_246:
        /* <DEDUP_REMOVED lines=8> */
.L_x_249:
[----:B------:R-:W-:Y:S05]  /*6e20*/  BSYNC B1 ;  /* 0x0000000000017941 */ /* 0x000fea0003800000 */
.L_x_248:
[----:B-1---5:R-:W-:Y:S01]  /*6e30*/  FMUL R3, R25, R152 ;  /* 0x0000009819037220 */ /* 0x022fe20000400000 */
[----:B------:R-:W-:Y:S01]  /*6e40*/  ISETP.GT.AND P0, PT, R2, RZ, P2 ;  /* 0x000000ff0200720c */ /* 0x000fe20001704270 */
[----:B------:R-:W-:Y:S02]  /*6e50*/  BSSY B1, `(.L_x_250) ;  /* 0x0000005000017945 */ /* 0x000fe40003800000 */
[----:B------:R-:W-:-:S05]  /*6e60*/  FFMA R3, R128, R153, R3 ;  /* 0x0000009980037223 */ /* 0x000fca0000000003 */
[----:B------:R1:W-:Y:S05]  /*6e70*/  @P3 STG.E desc[UR52][R4.64+0x340], R3 ;  /* 0x0003400304003986 */ /* 0x0003ea000c101934 */
[----:B------:R-:W-:Y:S05]  /*6e80*/  @!P0 BRA `(.L_x_251) ;  /* 0x0000000000048947 */ /* 0x000fea0003800000 */
[----:B------:R0:W5:Y:S02]  /*6e90*/  LDG.E.LTC128B R25, desc[UR52][R6.64+0x344] ;  /* 0x0003443406197981 */ /* 0x000164000c1e1920 */
.L_x_251:
[----:B------:R-:W-:Y:S05]  /*6ea0*/  BSYNC B1 ;  /* 0x0000000000017941 */ /* 0x000fea0003800000 */
.L_x_250:
[----:B-----5:R-:W-:Y:S01]  /*6eb0*/  FMUL R12, R25, R152 ;  /* 0x00000098190c7220 */ /* 0x020fe20000400000 */
[----:B------:R-:W-:Y:S01]  /*6ec0*/  ISETP.GT.AND P1, PT, R2, 0x8, P1 ;  /* 0x000000080200780c */ /* 0x000fe20000f24270 */
[----:B------:R-:W-:Y:S02]  /*6ed0*/  BSSY B1, `(.L_x_252) ;  /* 0x0000005000017945 */ /* 0x000fe40003800000 */
[----:B------:R-:W-:-:S05]  /*6ee0*/  FFMA R129, R129, R153, R12 ;  /* 0x0000009981817223 */ /* 0x000fca000000000c */
[----:B------:R0:W-:Y:S05]  /*6ef0*/  @P0 STG.E desc[UR52][R4.64+0x344], R129 ;  /* 0x0003448104000986 */ /* 0x0001ea000c101934 */
[----:B------:R-:W-:Y:S05]  /*6f00*/  @!P1 BRA `(.L_x_253) ;  /* 0x0000000000049947 */ /* 0x000fea0003800000 */
[----:B------:R0:W5:Y:S02]  /*6f10*/  LDG.E.LTC128B R25, desc[UR52][R8.64+0x340] ;  /* 0x0003403408197981 */ /* 0x000164000c1e1920 */
.L_x_253:
[----:B------:R-:W-:Y:S05]  /*6f20*/  BSYNC B1 ;  /* 0x0000000000017941 */ /* 0x000fea0003800000 */
.L_x_252:
        /* <DEDUP_REMOVED lines=8> */
.L_x_255:
[----:B------:R-:W-:Y:S05]  /*6fb0*/  BSYNC B1 ;  /* 0x0000000000017941 */ /* 0x000fea0003800000 */
.L_x_254:
        /* <DEDUP_REMOVED lines=8> */
.L_x_257:
[----:B------:R-:W-:Y:S05]  /*7040*/  BSYNC B1 ;  /* 0x0000000000017941 */ /* 0x000fea0003800000 */
.L_x_256:
[----:B-1---5:R-:W-:Y:S01]  /*7050*/  FMUL R3, R25, R152 ;  /* 0x0000009819037220 */ /* 0x022fe20000400000 */
[----:B------:R-:W-:Y:S01]  /*7060*/  ISETP.GT.AND P2, PT, R2, RZ, P1 ;  /* 0x000000ff0200720c */ /* 0x000fe20000f44270 */
[----:B------:R-:W-:Y:S02]  /*7070*/  BSSY B1, `(.L_x_258) ;  /* 0x0000005000017945 */ /* 0x000fe40003800000 */
[----:B------:R-:W-:-:S05]  /*7080*/  FFMA R3, R132, R153, R3 ;  /* 0x0000009984037223 */ /* 0x000fca0000000003 */
[----:B------:R1:W-:Y:S05]  /*7090*/  @P3 STG.E desc[UR52][R4.64+0x360], R3 ;  /* 0x0003600304003986 */ /* 0x0003ea000c101934 */
[----:B------:R-:W-:Y:S05]  /*70a0*/  @!P2 BRA `(.L_x_259) ;  /* 0x000000000004a947 */ /* 0x000fea0003800000 */
[----:B------:R0:W5:Y:S02]  /*70b0*/  LDG.E.LTC128B R25, desc[UR52][R6.64+0x364] ;  /* 0x0003643406197981 */ /* 0x000164000c1e1920 */
.L_x_259:
[----:B------:R-:W-:Y:S05]  /*70c0*/  BSYNC B1 ;  /* 0x0000000000017941 */ /* 0x000fea0003800000 */
.L_x_258:
[----:B-----5:R-:W-:Y:S01]  /*70d0*/  FMUL R12, R25, R152 ;  /* 0x00000098190c7220 */ /* 0x020fe20000400000 */
[----:B------:R-:W-:Y:S01]  /*70e0*/  ISETP.GT.AND P0, PT, R2, 0x8, P0 ;  /* 0x000000080200780c */ /* 0x000fe20000704270 */
[----:B------:R-:W-:Y:S02]  /*70f0*/  BSSY B1, `(.L_x_260) ;  /* 0x0000005000017945 */ /* 0x000fe40003800000 */
[----:B------:R-:W-:-:S05]  /*7100*/  FFMA R133, R133, R153, R12 ;  /* 0x0000009985857223 */ /* 0x000fca000000000c */
[----:B------:R0:W-:Y:S05]  /*7110*/  @P2 STG.E desc[UR52][R4.64+0x364], R133 ;  /* 0x0003648504002986 */ /* 0x0001ea000c101934 */
[----:B------:R-:W-:Y:S05]  /*7120*/  @!P0 BRA `(.L_x_261) ;  /* 0x0000000000048947 */ /* 0x000fea0003800000 */
[----:B------:R0:W5:Y:S02]  /*7130*/  LDG.E.LTC128B R25, desc[UR52][R8.64+0x360] ;  /* 0x0003603408197981 */ /* 0x000164000c1e1920 */
.L_x_261:
[----:B------:R-:W-:Y:S05]  /*7140*/  BSYNC B1 ;  /* 0x0000000000017941 */ /* 0x000fea0003800000 */
.L_x_260:
        /* <DEDUP_REMOVED lines=8> */
.L_x_263:
[----:B------:R-:W-:Y:S05]  /*71d0*/  BSYNC B1 ;  /* 0x0000000000017941 */ /* 0x000fea0003800000 */
.L_x_262:
        /* <DEDUP_REMOVED lines=8> */
.L_x_265:
[----:B------:R-:W-:Y:S05]  /*7260*/  BSYNC B1 ;  /* 0x0000000000017941 */ /* 0x000fea0003800000 */
.L_x_264:
[----:B-1---5:R-:W-:Y:S01]  /*7270*/  FMUL R3, R25, R152 ;  /* 0x0000009819037220 */ /* 0x022fe20000400000 */
[----:B------:R-:W-:Y:S01]  /*7280*/  ISETP.GT.AND P1, PT, R2, RZ, P0 ;  /* 0x000000ff0200720c */ /* 0x000fe20000724270 */
[----:B------:R-:W-:Y:S02]  /*7290*/  BSSY B1, `(.L_x_266) ;  /* 0x0000005000017945 */ /* 0x000fe40003800000 */
[----:B------:R-:W-:-:S05]  /*72a0*/  FFMA R3, R136, R153, R3 ;  /* 0x0000009988037223 */ /* 0x000fca0000000003 */
[----:B------:R1:W-:Y:S05]  /*72b0*/  @P3 STG.E desc[UR52][R4.64+0x380], R3 ;  /* 0x0003800304003986 */ /* 0x0003ea000c101934 */
[----:B------:R-:W-:Y:S05]  /*72c0*/  @!P1 BRA `(.L_x_267) ;  /* 0x0000000000049947 */ /* 0x000fea0003800000 */
[----:B------:R0:W5:Y:S02]  /*72d0*/  LDG.E.LTC128B R25, desc[UR52][R6.64+0x384] ;  /* 0x0003843406197981 */ /* 0x000164000c1e1920 */
.L_x_267:
[----:B------:R-:W-:Y:S05]  /*72e0*/  BSYNC B1 ;  /* 0x0000000000017941 */ /* 0x000fea0003800000 */
.L_x_266:
[----:B-----5:R-:W-:Y:S01]  /*72f0*/  FMUL R12, R25, R152 ;  /* 0x00000098190c7220 */ /* 0x020fe20000400000 */
[----:B------:R-:W-:Y:S01]  /*7300*/  ISETP.GT.AND P2, PT, R2, 0x8, P2 ;  /* 0x000000080200780c */ /* 0x000fe20001744270 */
[----:B------:R-:W-:Y:S02]  /*7310*/  BSSY B1, `(.L_x_268) ;  /* 0x0000005000017945 */ /* 0x000fe40003800000 */
[----:B------:R-:W-:-:S05]  /*7320*/  FFMA R137, R137, R153, R12 ;  /* 0x0000009989897223 */ /* 0x000fca000000000c */
[----:B------:R0:W-:Y:S05]  /*7330*/  @P1 STG.E desc[UR52][R4.64+0x384], R137 ;  /* 0x0003848904001986 */ /* 0x0001ea000c101934 */
[----:B------:R-:W-:Y:S05]  /*7340*/  @!P2 BRA `(.L_x_269) ;  /* 0x000000000004a947 */ /* 0x000fea0003800000 */
[----:B------:R0:W5:Y:S02]  /*7350*/  LDG.E.LTC128B R25, desc[UR52][R8.64+0x380] ;  /* 0x0003803408197981 */ /* 0x000164000c1e1920 */
.L_x_269:
[----:B------:R-:W-:Y:S05]  /*7360*/  BSYNC B1 ;  /* 0x0000000000017941 */ /* 0x000fea0003800000 */
.L_x_268:
        /* <DEDUP_REMOVED lines=8> */
.L_x_271:
[----:B------:R-:W-:Y:S05]  /*73f0*/  BSYNC B1 ;  /* 0x0000000000017941 */ /* 0x000fea0003800000 */
.L_x_270:
        /* <DEDUP_REMOVED lines=8> */
.L_x_273:
[----:B------:R-:W-:Y:S05]  /*7480*/  BSYNC B1 ;  /* 0x0000000000017941 */ /* 0x000fea0003800000 */
.L_x_272:
[----:B-1---5:R-:W-:Y:S01]  /*7490*/  FMUL R3, R25, R152 ;  /* 0x0000009819037220 */ /* 0x022fe20000400000 */
[----:B------:R-:W-:Y:S01]  /*74a0*/  ISETP.GT.AND P0, PT, R2, RZ, P2 ;  /* 0x000000ff0200720c */ /* 0x000fe20001704270 */
[----:B------:R-:W-:Y:S02]  /*74b0*/  BSSY B1, `(.L_x_274) ;  /* 0x0000005000017945 */ /* 0x000fe40003800000 */
[----:B------:R-:W-:-:S05]  /*74c0*/  FFMA R3, R140, R153, R3 ;  /* 0x000000998c037223 */ /* 0x000fca0000000003 */
[----:B------:R1:W-:Y:S05]  /*74d0*/  @P3 STG.E desc[UR52][R4.64+0x3a0], R3 ;  /* 0x0003a00304003986 */ /* 0x0003ea000c101934 */
[----:B------:R-:W-:Y:S05]  /*74e0*/  @!P0 BRA `(.L_x_275) ;  /* 0x0000000000048947 */ /* 0x000fea0003800000 */
[----:B------:R0:W5:Y:S02]  /*74f0*/  LDG.E.LTC128B R25, desc[UR52][R6.64+0x3a4] ;  /* 0x0003a43406197981 */ /* 0x000164000c1e1920 */
.L_x_275:
[----:B------:R-:W-:Y:S05]  /*7500*/  BSYNC B1 ;  /* 0x0000000000017941 */ /* 0x000fea0003800000 */
.L_x_274:
[----:B-----5:R-:W-:Y:S01]  /*7510*/  FMUL R12, R25, R152 ;  /* 0x00000098190c7220 */ /* 0x020fe20000400000 */
[----:B------:R-:W-:Y:S01]  /*7520*/  ISETP.GT.AND P1, PT, R2, 0x8, P1 ;  /* 0x000000080200780c */ /* 0x000fe20000f24270 */
[----:B------:R-:W-:Y:S02]  /*7530*/  BSSY B1, `(.L_x_276) ;  /* 0x0000005000017945 */ /* 0x000fe40003800000 */
[----:B------:R-:W-:-:S05]  /*7540*/  FFMA R141, R141, R153, R12 ;  /* 0x000000998d8d7223 */ /* 0x000fca000000000c */
[----:B------:R0:W-:Y:S05]  /*7550*/  @P0 STG.E desc[UR52][R4.64+0x3a4], R141 ;  /* 0x0003a48d04000986 */ /* 0x0001ea000c101934 */
[----:B------:R-:W-:Y:S05]  /*7560*/  @!P1 BRA `(.L_x_277) ;  /* 0x0000000000049947 */ /* 0x000fea0003800000 */
[----:B------:R0:W5:Y:S02]  /*7570*/  LDG.E.LTC128B R25, desc[UR52][R8.64+0x3a0] ;  /* 0x0003a03408197981 */ /* 0x000164000c1e1920 */
.L_x_277:
[----:B------:R-:W-:Y:S05]  /*7580*/  BSYNC B1 ;  /* 0x0000000000017941 */ /* 0x000fea0003800000 */
.L_x_276:
        /* <DEDUP_REMOVED lines=8> */
.L_x_279:
[----:B------:R-:W-:Y:S05]  /*7610*/  BSYNC B1 ;  /* 0x0000000000017941 */ /* 0x000fea0003800000 */
.L_x_278:
        /* <DEDUP_REMOVED lines=8> */
.L_x_281:
[----:B------:R-:W-:Y:S05]  /*76a0*/  BSYNC B1 ;  /* 0x0000000000017941 */ /* 0x000fea0003800000 */
.L_x_280:
[----:B-1---5:R-:W-:Y:S01]  /*76b0*/  FMUL R3, R25, R152 ;  /* 0x0000009819037220 */ /* 0x022fe20000400000 */
[----:B------:R-:W-:Y:S01]  /*76c0*/  ISETP.GT.AND P2, PT, R2, RZ, P1 ;  /* 0x000000ff0200720c */ /* 0x000fe20000f44270 */
[----:B------:R-:W-:Y:S02]  /*76d0*/  BSSY B1, `(.L_x_282) ;  /* 0x0000005000017945 */ /* 0x000fe40003800000 */
[----:B------:R-:W-:-:S05]  /*76e0*/  FFMA R3, R144, R153, R3 ;  /* 0x0000009990037223 */ /* 0x000fca0000000003 */
[----:B------:R1:W-:Y:S05]  /*76f0*/  @P3 STG.E desc[UR52][R4.64+0x3c0], R3 ;  /* 0x0003c00304003986 */ /* 0x0003ea000c101934 */
[----:B------:R-:W-:Y:S05]  /*7700*/  @!P2 BRA `(.L_x_283) ;  /* 0x000000000004a947 */ /* 0x000fea0003800000 */
[----:B------:R0:W5:Y:S02]  /*7710*/  LDG.E.LTC128B R25, desc[UR52][R6.64+0x3c4] ;  /* 0x0003c43406197981 */ /* 0x000164000c1e1920 */
.L_x_283:
[----:B------:R-:W-:Y:S05]  /*7720*/  BSYNC B1 ;  /* 0x0000000000017941 */ /* 0x000fea0003800000 */
.L_x_282:
[----:B-----5:R-:W-:Y:S01]  /*7730*/  FMUL R12, R25, R152 ;  /* 0x00000098190c7220 */ /* 0x020fe20000400000 */
[----:B------:R-:W-:Y:S01]  /*7740*/  ISETP.GT.AND P0, PT, R2, 0x8, P0 ;  /* 0x000000080200780c */ /* 0x000fe20000704270 */
[----:B------:R-:W-:Y:S02]  /*7750*/  BSSY B1, `(.L_x_284) ;  /* 0x0000005000017945 */ /* 0x000fe40003800000 */
[----:B------:R-:W-:-:S05]  /*7760*/  FFMA R145, R145, R153, R12 ;  /* 0x0000009991917223 */ /* 0x000fca000000000c */
[----:B------:R0:W-:Y:S05]  /*7770*/  @P2 STG.E desc[UR52][R4.64+0x3c4], R145 ;  /* 0x0003c49104002986 */ /* 0x0001ea000c101934 */
[----:B------:R-:W-:Y:S05]  /*7780*/  @!P0 BRA `(.L_x_285) ;  /* 0x0000000000048947 */ /* 0x000fea0003800000 */
[----:B------:R0:W5:Y:S02]  /*7790*/  LDG.E.LTC128B R25, desc[UR52][R8.64+0x3c0] ;  /* 0x0003c03408197981 */ /* 0x000164000c1e1920 */
.L_x_285:
[----:B------:R-:W-:Y:S05]  /*77a0*/  BSYNC B1 ;  /* 0x0000000000017941 */ /* 0x000fea0003800000 */
.L_x_284:
        /* <DEDUP_REMOVED lines=8> */
.L_x_287:
[----:B------:R-:W-:Y:S05]  /*7830*/  BSYNC B1 ;  /* 0x0000000000017941 */ /* 0x000fea0003800000 */
.L_x_286:
        /* <DEDUP_REMOVED lines=8> */
.L_x_289:
[----:B------:R-:W-:Y:S05]  /*78c0*/  BSYNC B1 ;  /* 0x0000000000017941 */ /* 0x000fea0003800000 */
.L_x_288:
[----:B-1---5:R-:W-:Y:S01]  /*78d0*/  FMUL R3, R25, R152 ;  /* 0x0000009819037220 */ /* 0x022fe20000400000 */
[----:B------:R-:W-:Y:S01]  /*78e0*/  ISETP.GT.AND P1, PT, R2, RZ, P0 ;  /* 0x000000ff0200720c */ /* 0x000fe20000724270 */
[----:B------:R-:W-:Y:S02]  /*78f0*/  BSSY B1, `(.L_x_290) ;  /* 0x0000005000017945 */ /* 0x000fe40003800000 */
[----:B------:R-:W-:-:S05]  /*7900*/  FFMA R3, R148, R153, R3 ;  /* 0x0000009994037223 */ /* 0x000fca0000000003 */
[----:B------:R1:W-:Y:S05]  /*7910*/  @P3 STG.E desc[UR52][R4.64+0x3e0], R3 ;  /* 0x0003e00304003986 */ /* 0x0003ea000c101934 */
[----:B------:R-:W-:Y:S05]  /*7920*/  @!P1 BRA `(.L_x_291) ;  /* 0x0000000000049947 */ /* 0x000fea0003800000 */
[----:B------:R0:W5:Y:S02]  /*7930*/  LDG.E.LTC128B R25, desc[UR52][R6.64+0x3e4] ;  /* 0x0003e43406197981 */ /* 0x000164000c1e1920 */
.L_x_291:
[----:B------:R-:W-:Y:S05]  /*7940*/  BSYNC B1 ;  /* 0x0000000000017941 */ /* 0x000fea0003800000 */
.L_x_290:
[----:B-----5:R-:W-:Y:S01]  /*7950*/  FMUL R0, R25, R152 ;  /* 0x0000009819007220 */ /* 0x020fe20000400000 */
[----:B------:R-:W-:Y:S01]  /*7960*/  ISETP.GT.AND P2, PT, R2, 0x8, P2 ;  /* 0x000000080200780c */ /* 0x000fe20001744270 */
[----:B------:R-:W-:Y:S02]  /*7970*/  BSSY B1, `(.L_x_292) ;  /* 0x0000005000017945 */ /* 0x000fe40003800000 */
[----:B------:R-:W-:-:S05]  /*7980*/  FFMA R149, R149, R153, R0 ;  /* 0x0000009995957223 */ /* 0x000fca0000000000 */
[----:B------:R0:W-:Y:S05]  /*7990*/  @P1 STG.E desc[UR52][R4.64+0x3e4], R149 ;  /* 0x0003e49504001986 */ /* 0x0001ea000c101934 */
[----:B------:R-:W-:Y:S05]  /*79a0*/  @!P2 BRA `(.L_x_293) ;  /* 0x000000000004a947 */ /* 0x000fea0003800000 */
[----:B------:R0:W5:Y:S02]  /*79b0*/  LDG.E.LTC128B R25, desc[UR52][R8.64+0x3e0] ;  /* 0x0003e03408197981 */ /* 0x000164000c1e1920 */
.L_x_293:
[----:B------:R-:W-:Y:S05]  /*79c0*/  BSYNC B1 ;  /* 0x0000000000017941 */ /* 0x000fea0003800000 */
.L_x_292:
[----:B-1---5:R-:W-:Y:S01]  /*79d0*/  FMUL R3, R25, R152 ;  /* 0x0000009819037220 */ /* 0x022fe20000400000 */
[----:B------:R-:W-:Y:S01]  /*79e0*/  ISETP.GT.AND P0, PT, R2, 0x8, P0 ;  /* 0x000000080200780c */ /* 0x000fe20000704270 */
[----:B------:R-:W-:Y:S01]  /*79f0*/  @P2 IMAD.MOV.U32 R2, RZ, RZ, R10 ;  /* 0x000000ffff022224 */ /* 0x000fe200078e000a */
[----:B------:R-:W-:Y:S01]  /*7a00*/  BSSY B1, `(.L_x_294) ;  /* 0x0000006000017945 */ /* 0x000fe20003800000 */
[----:B0-----:R-:W-:Y:S01]  /*7a10*/  FFMA R5, R150, R153, R3 ;  /* 0x0000009996057223 */ /* 0x001fe20000000003 */
[----:B------:R-:W-:-:S05]  /*7a20*/  @P2 IMAD.MOV.U32 R3, RZ, RZ, R11 ;  /* 0x000000ffff032224 */ /* 0x000fca00078e000b */
[----:B------:R0:W-:Y:S04]  /*7a30*/  @P2 STG.E desc[UR52][R2.64+0x3e0], R5 ;  /* 0x0003e00502002986 */ /* 0x0001e8000c101934 */
[----:B------:R-:W-:Y:S05]  /*7a40*/  @!P0 BRA `(.L_x_295) ;  /* 0x0000000000048947 */ /* 0x000fea0003800000 */
[----:B------:R1:W5:Y:S02]  /*7a50*/  LDG.E.LTC128B R25, desc[UR52][R8.64+0x3e4] ;  /* 0x0003e43408197981 */ /* 0x000364000c1e1920 */
.L_x_295:
[----:B------:R-:W-:Y:S05]  /*7a60*/  BSYNC B1 ;  /* 0x0000000000017941 */ /* 0x000fea0003800000 */
.L_x_294:
[----:B-----5:R-:W-:-:S04]  /*7a70*/  FMUL R0, R25, R152 ;  /* 0x0000009819007220 */ /* 0x020fc80000400000 */
[----:B------:R-:W-:Y:S01]  /*7a80*/  FFMA R151, R151, R153, R0 ;  /* 0x0000009997977223 */ /* 0x000fe20000000000 */
[----:B------:R-:W-:Y:S06]  /*7a90*/  @!P0 BRA `(.L_x_296) ;  /* 0x0000001c00388947 */ /* 0x000fec0003800000 */
[----:B------:R0:W-:Y:S01]  /*7aa0*/  STG.E desc[UR52][R10.64+0x3e4], R151 ;  /* 0x0003e4970a007986 */ /* 0x0001e2000c101934 */
[----:B------:R-:W-:Y:S05]  /*7ab0*/  BRA `(.L_x_296) ;  /* 0x0000001c00307947 */ /* 0x000fea0003800000 */
.L_x_43:
[----:B------:R-:W-:Y:S01]  /*7ac0*/  ISETP.GT.AND P3, PT, R0, 0x1, PT ;  /* 0x000000010000780c */ /* 0x000fe20003f64270 */
[----:B------:R-:W-:Y:S01]  /*7ad0*/  ULDC.64 UR4, c[0x0][0x5c0] ;  /* 0x0001700000047ab9 */ /* 0x000fe20000000a00 */
[-C--:B------:R-:W-:Y:S01]  /*7ae0*/  FMUL R3, R24, R153.reuse ;  /* 0x0000009918037220 */ /* 0x080fe20000400000 */
[----:B------:R-:W-:Y:S01]  /*7af0*/  LEA R4, P1, R166, UR4, 0x2 ;  /* 0x00000004a6047c11 */ /* 0x000fe2000f8210ff */
[-C--:B------:R-:W-:Y:S01]  /*7b00*/  FMUL R25, R25, R153.reuse ;  /* 0x0000009919197220 */ /* 0x080fe20000400000 */
[----:B------:R-:W-:Y:S01]  /*7b10*/  ISETP.GT.AND P2, PT, R2, RZ, P3 ;  /* 0x000000ff0200720c */ /* 0x000fe20001f44270 */
[-C--:B------:R-:W-:Y:S01]  /*7b20*/  FMUL R27, R27, R153.reuse ;  /* 0x000000991b1b7220 */ /* 0x080fe20000400000 */
[----:B------:R-:W-:Y:S01]  /*7b30*/  LEA.HI.X R5, R166, UR5, R169, 0x2, P1 ;  /* 0x00000005a6057c11 */ /* 0x000fe200088f14a9 */
[-C--:B------:R-:W-:Y:S01]  /*7b40*/  FMUL R9, R28, R153.reuse ;  /* 0x000000991c097220 */ /* 0x080fe20000400000 */
[----:B------:R-:W-:Y:S01]  /*7b50*/  ISETP.GT.AND P0, PT, R2, 0x8, P0 ;  /* 0x000000080200780c */ /* 0x000fe20000704270 */
[-C--:B------:R-:W-:Y:S01]  /*7b60*/  FMUL R29, R29, R153.reuse ;  /* 0x000000991d1d7220 */ /* 0x080fe20000400000 */
[----:B------:R-:W-:Y:S01]  /*7b70*/  ISETP.GT.AND P5, PT, R0, 0x8, PT ;  /* 0x000000080000780c */ /* 0x000fe20003fa4270 */
[----:B------:R0:W-:Y:S01]  /*7b80*/  @P4 STG.E desc[UR52][R4.64], R3 ;  /* 0x0000000304004986 */ /* 0x0001e2000c101934 */
[C---:B------:R-:W-:Y:S01]  /*7b90*/  SHF.L.U64.HI R11, R10.reuse, 0x5, R11 ;  /* 0x000000050a0b7819 */ /* 0x040fe2000001020b */
[-C--:B------:R-:W-:Y:S01]  /*7ba0*/  FMUL R31, R31, R153.reuse ;  /* 0x000000991f1f7220 */ /* 0x080fe20000400000 */
[----:B------:R-:W-:Y:S01]  /*7bb0*/  LEA R6, P1, R10, R4, 0x5 ;  /* 0x000000040a067211 */ /* 0x000fe200078228ff */
[-C--:B------:R-:W-:Y:S01]  /*7bc0*/  FMUL R33, R33, R153.reuse ;  /* 0x0000009921217220 */ /* 0x080fe20000400000 */
[----:B------:R-:W-:Y:S01]  /*7bd0*/  ISETP.GT.AND P3, PT, R2, 0x8, P3 ;  /* 0x000000080200780c */ /* 0x000fe20001f64270 */
[----:B------:R-:W-:Y:S01]  /*7be0*/  @P2 STG.E desc[UR52][R4.64+0x4], R25 ;  /* 0x0000041904002986 */ /* 0x000fe2000c101934 */
[----:B------:R-:W-:Y:S01]  /*7bf0*/  ISETP.GT.AND P4, PT, R0, 0x9, PT ;  /* 0x000000090000780c */ /* 0x000fe20003f84270 */
[----:B------:R-:W-:Y:S01]  /*7c00*/  IMAD.X R7, R11, 0x1, R5, P1 ;  /* 0x000000010b077824 */ /* 0x000fe200008e0605 */
[C---:B------:R-:W-:Y:S01]  /*7c10*/  ISETP.GT.AND P2, PT, R2.reuse, RZ, P5 ;  /* 0x000000ff0200720c */ /* 0x040fe20002f44270 */
[-C--:B------:R-:W-:Y:S01]  /*7c20*/  FMUL R35, R35, R153.reuse ;  /* 0x0000009923237220 */ /* 0x080fe20000400000 */
[----:B------:R-:W-:Y:S01]  /*7c30*/  ISETP.GT.AND P1, PT, R2, RZ, P4 ;  /* 0x000000ff0200720c */ /* 0x000fe20002724270 */
[-C--:B0-----:R-:W-:Y:S01]  /*7c40*/  FMUL R3, R26, R153.reuse ;  /* 0x000000991a037220 */ /* 0x081fe20000400000 */
[C---:B------:R-:W-:Y:S01]  /*7c50*/  ISETP.GT.AND P4, PT, R2.reuse, 0x8, P4 ;  /* 0x000000080200780c */ /* 0x040fe20002784270 */
[-C--:B------:R-:W-:Y:S01]  /*7c60*/  FMUL R37, R37, R153.reuse ;  /* 0x0000009925257220 */ /* 0x080fe20000400000 */
[-C--:B------:R-:W-:Y:S01]  /*7c70*/  FMUL R39, R39, R153.reuse ;  /* 0x0000009927277220 */ /* 0x080fe20000400000 */
[-C--:B------:R-:W-:Y:S01]  /*7c80*/  FMUL R41, R41, R153.reuse ;  /* 0x0000009929297220 */ /* 0x080fe20000400000 */
[----:B------:R0:W-:Y:S01]  /*7c90*/  @P0 STG.E desc[UR52][R6.64], R3 ;  /* 0x0000000306000986 */ /* 0x0001e2000c101934 */
[----:B------:R-:W-:Y:S01]  /*7ca0*/  ISETP.GT.AND P0, PT, R2, 0x8, P5 ;  /* 0x000000080200780c */ /* 0x000fe20002f04270 */
[-C--:B------:R-:W-:Y:S01]  /*7cb0*/  FMUL R43, R43, R153.reuse ;  /* 0x000000992b2b7220 */ /* 0x080fe20000400000 */
[C---:B------:R-:W-:Y:S01]  /*7cc0*/  ISETP.GT.AND P5, PT, R0.reuse, 0x10, PT ;  /* 0x000000100000780c */ /* 0x040fe20003fa4270 */
[----:B------:R-:W-:Y:S01]  /*7cd0*/  @P3 STG.E desc[UR52][R6.64+0x4], R27 ;  /* 0x0000041b06003986 */ /* 0x000fe2000c101934 */
[----:B------:R-:W-:Y:S01]  /*7ce0*/  ISETP.GT.AND P3, PT, R0, 0x11, PT ;  /* 0x000000110000780c */ /* 0x000fe20003f64270 */
[-C--:B------:R-:W-:Y:S01]  /*7cf0*/  FMUL R45, R45, R153.reuse ;  /* 0x000000992d2d7220 */ /* 0x080fe20000400000 */
[-C--:B------:R-:W-:Y:S01]  /*7d00*/  FMUL R47, R47, R153.reuse ;  /* 0x000000992f2f7220 */ /* 0x080fe20000400000 */
[----:B------:R1:W-:Y:S01]  /*7d10*/  @P2 STG.E desc[UR52][R4.64+0x20], R9 ;  /* 0x0000200904002986 */ /* 0x0003e2000c101934 */
[----:B------:R-:W-:Y:S01]  /*7d20*/  ISETP.GT.AND P2, PT, R2, RZ, P5 ;  /* 0x000000ff0200720c */ /* 0x000fe20002f44270 */
[-C--:B------:R-:W-:Y:S01]  /*7d30*/  FMUL R49, R49, R153.reuse ;  /* 0x0000009931317220 */ /* 0x080fe20000400000 */
[-C--:B------:R-:W-:Y:S01]  /*7d40*/  FMUL R51, R51, R153.reuse ;  /* 0x0000009933337220 */ /* 0x080fe20000400000 */
[----:B------:R-:W-:Y:S01]  /*7d50*/  @P1 STG.E desc[UR52][R4.64+0x24], R29 ;  /* 0x0000241d04001986 */ /* 0x000fe2000c101934 */
[-C--:B0-----:R-:W-:Y:S01]  /*7d60*/  FMUL R3, R30, R153.reuse ;  /* 0x000000991e037220 */ /* 0x081fe20000400000 */
[C---:B------:R-:W-:Y:S01]  /*7d70*/  ISETP.GT.AND P1, PT, R2.reuse, RZ, P3 ;  /* 0x000000ff0200720c */ /* 0x040fe20001f24270 */
[-C--:B------:R-:W-:Y:S01]  /*7d80*/  FMUL R53, R53, R153.reuse ;  /* 0x0000009935357220 */ /* 0x080fe20000400000 */
[C---:B------:R-:W-:Y:S01]  /*7d90*/  ISETP.GT.AND P3, PT, R2.reuse, 0x8, P3 ;  /* 0x000000080200780c */ /* 0x040fe20001f64270 */
[-C--:B------:R-:W-:Y:S01]  /*7da0*/  FMUL R55, R55, R153.reuse ;  /* 0x0000009937377220 */ /* 0x080fe20000400000 */
[----:B------:R0:W-:Y:S01]  /*7db0*/  @P0 STG.E desc[UR52][R6.64+0x20], R3 ;  /* 0x0000200306000986 */ /* 0x0001e2000c101934 */
[----:B------:R-:W-:Y:S01]  /*7dc0*/  ISETP.GT.AND P0, PT, R2, 0x8, P5 ;  /* 0x000000080200780c */ /* 0x000fe20002f04270 */
[-C--:B-1----:R-:W-:Y:S01]  /*7dd0*/  FMUL R9, R32, R153.reuse ;  /* 0x0000009920097220 */ /* 0x082fe20000400000 */
        /* <DEDUP_REMOVED lines=148> */
[----:B------:R-:W-:Y:S01]  /*8720*/  FMUL R151, R151, R153 ;  /* 0x0000009997977220 */ /* 0x000fe20000400000 */
[----:B------:R1:W-:Y:S01]  /*8730*/  @P2 STG.E desc[UR52][R4.64+0x140], R9 ;  /* 0x0001400904002986 */ /* 0x0003e2000c101934 */
[----:B------:R-:W-:-:S03]  /*8740*/  ISETP.GT.AND P2, PT, R2, RZ, P5 ;  /* 0x000000ff0200720c */ /* 0x000fc60002f44270 */
[----:B------:R-:W-:Y:S01]  /*8750*/  @P1 STG.E desc[UR52][R4.64+0x144], R65 ;  /* 0x0001444104001986 */ /* 0x000fe2000c101934 */
[-C--:B0-----:R-:W-:Y:S01]  /*8760*/  FMUL R3, R66, R153.reuse ;  /* 0x0000009942037220 */ /* 0x081fe20000400000 */
[C---:B------:R-:W-:Y:S02]  /*8770*/  ISETP.GT.AND P1, PT, R2.reuse, RZ, P4 ;  /* 0x000000ff0200720c */ /* 0x040fe40002724270 */
[C---:B------:R-:W-:Y:S02]  /*8780*/  ISETP.GT.AND P4, PT, R2.reuse, 0x8, P4 ;  /* 0x000000080200780c */ /* 0x040fe40002784270 */
[----:B------:R0:W-:Y:S01]  /*8790*/  @P0 STG.E desc[UR52][R6.64+0x140], R3 ;  /* 0x0001400306000986 */ /* 0x0001e2000c101934 */
[----:B------:R-:W-:Y:S01]  /*87a0*/  ISETP.GT.AND P0, PT, R2, 0x8, P5 ;  /* 0x000000080200780c */ /* 0x000fe20002f04270 */
[----:B-1----:R-:W-:Y:S01]  /*87b0*/  FMUL R9, R68, R153 ;  /* 0x0000009944097220 */ /* 0x002fe20000400000 */
[C---:B------:R-:W-:Y:S01]  /*87c0*/  ISETP.GT.AND P5, PT, R0.reuse, 0x60, PT ;  /* 0x000000600000780c */ /* 0x040fe20003fa4270 */
[----:B------:R-:W-:Y:S01]  /*87d0*/  @P3 STG.E desc[UR52][R6.64+0x144], R67 ;  /* 0x0001444306003986 */ /* 0x000fe2000c101934 */
[----:B------:R-:W-:-:S03]  /*87e0*/  ISETP.GT.AND P3, PT, R0, 0x61, PT ;  /* 0x000000610000780c */ /* 0x000fc60003f64270 */
        /* <DEDUP_REMOVED lines=87> */
[----:B------:R-:W-:Y:S01]  /*8d60*/  ISETP.GT.AND P1, PT, R2, RZ, P4 ;  /* 0x000000ff0200720c */ /* 0x000fe20002724270 */
[----:B0-----:R-:W-:Y:S01]  /*8d70*/  FMUL R3, R98, R153 ;  /* 0x0000009962037220 */ /* 0x001fe20000400000 */
[----:B------:R-:W-:-:S04]  /*8d80*/  ISETP.GT.AND P4, PT, R2, 0x8, P4 ;  /* 0x000000080200780c */ /* 0x000fc80002784270 */
[----:B------:R0:W-:Y:S01]  /*8d90*/  @P0 STG.E desc[UR52][R6.64+0x240], R3 ;  /* 0x0002400306000986 */ /* 0x0001e2000c101934 */
[----:B-1----:R-:W-:Y:S01]  /*8da0*/  FMUL R9, R100, R153 ;  /* 0x0000009964097220 */ /* 0x002fe20000400000 */
[----:B------:R-:W-:Y:S02]  /*8db0*/  ISETP.GT.AND P0, PT, R2, 0x8, P5 ;  /* 0x000000080200780c */ /* 0x000fe40002f04270 */
[----:B------:R-:W-:Y:S01]  /*8dc0*/  @P3 STG.E desc[UR52][R6.64+0x244], R99 ;  /* 0x0002446306003986 */ /* 0x000fe2000c101934 */
[----:B------:R-:W-:-:S03]  /*8dd0*/  ISETP.GT.AND P5, PT, R0, 0xa0, PT ;  /* 0x000000a00000780c */ /* 0x000fc60003fa4270 */
[----:B------:R1:W-:Y:S01]  /*8de0*/  @P2 STG.E desc[UR52][R4.64+0x260], R9 ;  /* 0x0002600904002986 */ /* 0x0003e2000c101934 */
[----:B------:R-:W-:Y:S02]  /*8df0*/  ISETP.GT.AND P2, PT, R0, 0xa1, PT ;  /* 0x000000a10000780c */ /* 0x000fe40003f44270 */
[C---:B------:R-:W-:Y:S01]  /*8e00*/  ISETP.GT.AND P3, PT, R2.reuse, RZ, P5 ;  /* 0x000000ff0200720c */ /* 0x040fe20002f64270 */
[----:B------:R-:W-:Y:S01]  /*8e10*/  @P1 STG.E desc[UR52][R4.64+0x264], R101 ;  /* 0x0002646504001986 */ /* 0x000fe2000c101934 */
[----:B------:R-:W-:Y:S01]  /*8e20*/  ISETP.GT.AND P1, PT, R2, RZ, P2 ;  /* 0x000000ff0200720c */ /* 0x000fe20001724270 */
[----:B0-----:R-:W-:Y:S01]  /*8e30*/  FMUL R3, R102, R153 ;  /* 0x0000009966037220 */ /* 0x001fe20000400000 */
[----:B------:R-:W-:-:S04]  /*8e40*/  ISETP.GT.AND P2, PT, R2, 0x8, P2 ;  /* 0x000000080200780c */ /* 0x000fc80001744270 */
[----:B------:R0:W-:Y:S01]  /*8e50*/  @P0 STG.E desc[UR52][R6.64+0x260], R3 ;  /* 0x0002600306000986 */ /* 0x0001e2000c101934 */
[----:B-1----:R-:W-:Y:S01]  /*8e60*/  FMUL R9, R104, R153 ;  /* 0x0000009968097220 */ /* 0x002fe20000400000 */
[----:B------:R-:W-:Y:S02]  /*8e70*/  ISETP.GT.AND P0, PT, R2, 0x8, P5 ;  /* 0x000000080200780c */ /* 0x000fe40002f04270 */
[----:B------:R-:W-:Y:S04]  /*8e80*/  @P4 STG.E desc[UR52][R6.64+0x264], R103 ;  /* 0x0002646706004986 */ /* 0x000fe8000c101934 */
[----:B------:R1:W-:Y:S01]  /*8e90*/  @P3 STG.E desc[UR52][R4.64+0x280], R9 ;  /* 0x0002800904003986 */ /* 0x0003e2000c101934 */
[----:B------:R-:W-:-:S03]  /*8ea0*/  ISETP.GT.AND P3, PT, R0, 0xa8, PT ;  /* 0x000000a80000780c */ /* 0x000fc60003f64270 */
[----:B------:R-:W-:Y:S01]  /*8eb0*/  @P1 STG.E desc[UR52][R4.64+0x284], R105 ;  /* 0x0002846904001986 */ /* 0x000fe2000c101934 */
[----:B------:R-:W-:Y:S01]  /*8ec0*/  ISETP.GT.AND P1, PT, R0, 0xa9, PT ;  /* 0x000000a90000780c */ /* 0x000fe20003f24270 */
[-C--:B0-----:R-:W-:Y:S01]  /*8ed0*/  FMUL R3, R106, R153.reuse ;  /* 0x000000996a037220 */ /* 0x081fe20000400000 */
[C---:B------:R-:W-:Y:S02]  /*8ee0*/  ISETP.GT.AND P5, PT, R2.reuse, RZ, P3 ;  /* 0x000000ff0200720c */ /* 0x040fe40001fa4270 */
[----:B------:R-:W-:Y:S02]  /*8ef0*/  ISETP.GT.AND P4, PT, R2, RZ, P1 ;  /* 0x000000ff0200720c */ /* 0x000fe40000f84270 */
[----:B------:R0:W-:Y:S01]  /*8f00*/  @P0 STG.E desc[UR52][R6.64+0x280], R3 ;  /* 0x0002800306000986 */ /* 0x0001e2000c101934 */
[----:B-1----:R-:W-:Y:S01]  /*8f10*/  FMUL R9, R108, R153 ;  /* 0x000000996c097220 */ /* 0x002fe20000400000 */
[C---:B------:R-:W-:Y:S02]  /*8f20*/  ISETP.GT.AND P3, PT, R2.reuse, 0x8, P3 ;  /* 0x000000080200780c */ /* 0x040fe40001f64270 */
[----:B------:R-:W-:Y:S01]  /*8f30*/  @P2 STG.E desc[UR52][R6.64+0x284], R107 ;  /* 0x0002846b06002986 */ /* 0x000fe2000c101934 */
[----:B------:R-:W-:-:S02]  /*8f40*/  ISETP.GT.AND P1, PT, R2, 0x8, P1 ;  /* 0x000000080200780c */ /* 0x000fc40000f24270 */
[C---:B------:R-:W-:Y:S02]  /*8f50*/  ISETP.GT.AND P0, PT, R0.reuse, 0xb0, PT ;  /* 0x000000b00000780c */ /* 0x040fe40003f04270 */
[----:B------:R-:W-:Y:S01]  /*8f60*/  ISETP.GT.AND P2, PT, R0, 0xb1, PT ;  /* 0x000000b10000780c */ /* 0x000fe20003f44270 */
[----:B------:R1:W-:Y:S01]  /*8f70*/  @P5 STG.E desc[UR52][R4.64+0x2a0], R9 ;  /* 0x0002a00904005986 */ /* 0x0003e2000c101934 */
[----:B------:R-:W-:Y:S01]  /*8f80*/  ISETP.GT.AND P5, PT, R2, RZ, P0 ;  /* 0x000000ff0200720c */ /* 0x000fe200007a4270 */
[-C--:B0-----:R-:W-:Y:S01]  /*8f90*/  FMUL R3, R110, R153.reuse ;  /* 0x000000996e037220 */ /* 0x081fe20000400000 */
[C---:B------:R-:W-:Y:S01]  /*8fa0*/  ISETP.GT.AND P0, PT, R2.reuse, 0x8, P0 ;  /* 0x000000080200780c */ /* 0x040fe20000704270 */
[----:B------:R-:W-:Y:S01]  /*8fb0*/  @P4 STG.E desc[UR52][R4.64+0x2a4], R109 ;  /* 0x0002a46d04004986 */ /* 0x000fe2000c101934 */
[C---:B------:R-:W-:Y:S02]  /*8fc0*/  ISETP.GT.AND P4, PT, R2.reuse, RZ, P2 ;  /* 0x000000ff0200720c */ /* 0x040fe40001784270 */
[----:B------:R-:W-:Y:S01]  /*8fd0*/  ISETP.GT.AND P2, PT, R2, 0x8, P2 ;  /* 0x000000080200780c */ /* 0x000fe20001744270 */
[----:B------:R0:W-:Y:S01]  /*8fe0*/  @P3 STG.E desc[UR52][R6.64+0x2a0], R3 ;  /* 0x0002a00306003986 */ /* 0x0001e2000c101934 */
[----:B------:R-:W-:Y:S01]  /*8ff0*/  ISETP.GT.AND P3, PT, R0, 0xb9, PT ;  /* 0x000000b90000780c */ /* 0x000fe20003f64270 */
[----:B-1----:R-:W-:-:S02]  /*9000*/  FMUL R9, R112, R153 ;  /* 0x0000009970097220 */ /* 0x002fc40000400000 */
[----:B------:R-:W-:Y:S01]  /*9010*/  @P1 STG.E desc[UR52][R6.64+0x2a4], R111 ;  /* 0x0002a46f06001986 */ /* 0x000fe2000c101934 */
[----:B------:R-:W-:-:S03]  /*9020*/  ISETP.GT.AND P1, PT, R0, 0xb8, PT ;  /* 0x000000b80000780c */ /* 0x000fc60003f24270 */
[----:B------:R1:W-:Y:S01]  /*9030*/  @P5 STG.E desc[UR52][R4.64+0x2c0], R9 ;  /* 0x0002c00904005986 */ /* 0x0003e2000c101934 */
[----:B------:R-:W-:Y:S01]  /*9040*/  ISETP.GT.AND P5, PT, R2, RZ, P1 ;  /* 0x000000ff0200720c */ /* 0x000fe20000fa4270 */
[-C--:B0-----:R-:W-:Y:S02]  /*9050*/  FMUL R3, R114, R153.reuse ;  /* 0x0000009972037220 */ /* 0x081fe40000400000 */
[----:B------:R-:W-:Y:S01]  /*9060*/  @P4 STG.E desc[UR52][R4.64+0x2c4], R113 ;  /* 0x0002c47104004986 */ /* 0x000fe2000c101934 */
[C---:B------:R-:W-:Y:S02]  /*9070*/  ISETP.GT.AND P4, PT, R2.reuse, RZ, P3 ;  /* 0x000000ff0200720c */ /* 0x040fe40001f84270 */
[----:B------:R-:W-:Y:S01]  /*9080*/  ISETP.GT.AND P1, PT, R2, 0x8, P1 ;  /* 0x000000080200780c */ /* 0x000fe20000f24270 */
[----:B------:R0:W-:Y:S01]  /*9090*/  @P0 STG.E desc[UR52][R6.64+0x2c0], R3 ;  /* 0x0002c00306000986 */ /* 0x0001e2000c101934 */
[----:B------:R-:W-:Y:S02]  /*90a0*/  ISETP.GT.AND P0, PT, R0, 0xc0, PT ;  /* 0x000000c00000780c */ /* 0x000fe40003f04270 */
[----:B------:R-:W-:Y:S01]  /*90b0*/  ISETP.GT.AND P3, PT, R2, 0x8, P3 ;  /* 0x000000080200780c */ /* 0x000fe20001f64270 */
[----:B-1----:R-:W-:Y:S01]  /*90c0*/  FMUL R9, R116, R153 ;  /* 0x0000009974097220 */ /* 0x002fe20000400000 */
        /* <DEDUP_REMOVED lines=79> */
[C---:B------:R-:W-:Y:S01]  /*95c0*/  ISETP.GT.AND P0, PT, R2.reuse, 0x8, P0 ;  /* 0x000000080200780c */ /* 0x040fe20000704270 */
[----:B------:R0:W-:Y:S01]  /*95d0*/  @P1 STG.E desc[UR52][R6.64+0x3a0], R3 ;  /* 0x0003a00306001986 */ /* 0x0001e2000c101934 */
[----:B------:R-:W-:Y:S02]  /*95e0*/  ISETP.GT.AND P2, PT, R2, 0x8, P2 ;  /* 0x000000080200780c */ /* 0x000fe40001744270 */
[----:B------:R-:W-:Y:S01]  /*95f0*/  ISETP.GT.AND P1, PT, R0, 0xf9, PT ;  /* 0x000000f90000780c */ /* 0x000fe20003f24270 */
[----:B-1----:R-:W-:Y:S01]  /*9600*/  FMUL R9, R144, R153 ;  /* 0x0000009990097220 */ /* 0x002fe20000400000 */
[----:B------:R-:W-:Y:S01]  /*9610*/  @P3 STG.E desc[UR52][R6.64+0x3a4], R143 ;  /* 0x0003a48f06003986 */ /* 0x000fe2000c101934 */
[----:B------:R-:W-:-:S03]  /*9620*/  ISETP.GT.AND P3, PT, R0, 0xf8, PT ;  /* 0x000000f80000780c */ /* 0x000fc60003f64270 */
[----:B------:R1:W-:Y:S01]  /*9630*/  @P5 STG.E desc[UR52][R4.64+0x3c0], R9 ;  /* 0x0003c00904005986 */ /* 0x0003e2000c101934 */
[C---:B------:R-:W-:Y:S02]  /*9640*/  ISETP.GT.AND P5, PT, R2.reuse, RZ, P3 ;  /* 0x000000ff0200720c */ /* 0x040fe40001fa4270 */
[C---:B------:R-:W-:Y:S01]  /*9650*/  ISETP.GT.AND P3, PT, R2.reuse, 0x8, P3 ;  /* 0x000000080200780c */ /* 0x040fe20001f64270 */
[----:B------:R-:W-:Y:S01]  /*9660*/  @P4 STG.E desc[UR52][R4.64+0x3c4], R145 ;  /* 0x0003c49104004986 */ /* 0x000fe2000c101934 */
[C---:B------:R-:W-:Y:S01]  /*9670*/  ISETP.GT.AND P4, PT, R2.reuse, RZ, P1 ;  /* 0x000000ff0200720c */ /* 0x040fe20000f84270 */
[----:B0-----:R-:W-:Y:S01]  /*9680*/  @P0 IMAD.MOV.U32 R3, RZ, RZ, R7 ;  /* 0x000000ffff030224 */ /* 0x001fe200078e0007 */
[----:B------:R-:W-:Y:S01]  /*9690*/  ISETP.GT.AND P1, PT, R2, 0x8, P1 ;  /* 0x000000080200780c */ /* 0x000fe20000f24270 */
[----:B------:R-:W-:Y:S02]  /*96a0*/  @P0 IMAD.MOV.U32 R2, RZ, RZ, R6 ;  /* 0x000000ffff020224 */ /* 0x000fe400078e0006 */
[----:B-1----:R-:W-:-:S03]  /*96b0*/  FMUL R9, R148, R153 ;  /* 0x0000009994097220 */ /* 0x002fc60000400000 */
[----:B------:R0:W-:Y:S02]  /*96c0*/  @P0 STG.E desc[UR52][R2.64+0x3c0], R11 ;  /* 0x0003c00b02000986 */ /* 0x0001e4000c101934 */
[----:B0-----:R-:W-:Y:S02]  /*96d0*/  @P2 IMAD.MOV.U32 R2, RZ, RZ, R6 ;  /* 0x000000ffff022224 */ /* 0x001fe400078e0006 */
[----:B------:R-:W-:-:S05]  /*96e0*/  @P2 IMAD.MOV.U32 R3, RZ, RZ, R7 ;  /* 0x000000ffff032224 */ /* 0x000fca00078e0007 */
[----:B------:R0:W-:Y:S02]  /*96f0*/  @P2 STG.E desc[UR52][R2.64+0x3c4], R147 ;  /* 0x0003c49302002986 */ /* 0x0001e4000c101934 */
[----:B0-----:R-:W-:Y:S02]  /*9700*/  @P5 IMAD.MOV.U32 R2, RZ, RZ, R4 ;  /* 0x000000ffff025224 */ /* 0x001fe400078e0004 */
[----:B------:R-:W-:-:S05]  /*9710*/  @P5 IMAD.MOV.U32 R3, RZ, RZ, R5 ;  /* 0x000000ffff035224 */ /* 0x000fca00078e0005 */
[----:B------:R0:W-:Y:S04]  /*9720*/  @P5 STG.E desc[UR52][R2.64+0x3e0], R9 ;  /* 0x0003e00902005986 */ /* 0x0001e8000c101934 */
[----:B------:R1:W-:Y:S01]  /*9730*/  @P4 STG.E desc[UR52][R4.64+0x3e4], R149 ;  /* 0x0003e49504004986 */ /* 0x0003e2000c101934 */
[----:B0-----:R-:W-:Y:S02]  /*9740*/  @P3 IMAD.MOV.U32 R2, RZ, RZ, R6 ;  /* 0x000000ffff023224 */ /* 0x001fe400078e0006 */
[----:B------:R-:W-:-:S05]  /*9750*/  @P3 IMAD.MOV.U32 R3, RZ, RZ, R7 ;  /* 0x000000ffff033224 */ /* 0x000fca00078e0007 */
[----:B------:R1:W-:Y:S04]  /*9760*/  @P3 STG.E desc[UR52][R2.64+0x3e0], R13 ;  /* 0x0003e00d02003986 */ /* 0x0003e8000c101934 */
[----:B------:R1:W-:Y:S02]  /*9770*/  @P1 STG.E desc[UR52][R6.64+0x3e4], R151 ;  /* 0x0003e49706001986 */ /* 0x0003e4000c101934 */
.L_x_296:
[----:B------:R-:W-:Y:S05]  /*9780*/  BSYNC B0 ;  /* 0x0000000000007941 */ /* 0x000fea0003800000 */
.L_x_42:
[----:B01----:R-:W-:Y:S01]  /*9790*/  IMAD.U32 R2, RZ, RZ, UR48 ;  /* 0x00000030ff027e24 */ /* 0x003fe2000f8e00ff */
[----:B------:R-:W-:Y:S01]  /*97a0*/  ULDC.64 UR4, c[0x0][0x650] ;  /* 0x0001940000047ab9 */ /* 0x000fe20000000a00 */
[----:B------:R-:W-:Y:S02]  /*97b0*/  IMAD.U32 R3, RZ, RZ, UR46 ;  /* 0x0000002eff037e24 */ /* 0x000fe4000f8e00ff */
[----:B------:R0:W-:Y:S01]  /*97c0*/  SYNCS.ARRIVE.TRANS64.A1T0 RZ, [R2+UR50], RZ ;  /* 0x000000ff02ff79a7 */ /* 0x0001e20008100032 */
[----:B------:R-:W-:Y:S02]  /*97d0*/  IMAD.U32 R0, RZ, RZ, UR46 ;  /* 0x0000002eff007e24 */ /* 0x000fe4000f8e00ff */
[----:B------:R-:W-:Y:S01]  /*97e0*/  LEA R16, P0, R3, R16, 0x1 ;  /* 0x0000001003107211 */ /* 0x000fe200078008ff */
[----:B------:R-:W-:Y:S02]  /*97f0*/  IMAD.MOV.U32 R18, RZ, RZ, -0x1 ;  /* 0xffffffffff127424 */ /* 0x000fe400078e00ff */
[----:B------:R-:W-:-:S02]  /*9800*/  IMAD.MOV.U32 R19, RZ, RZ, -0x1 ;  /* 0xffffffffff137424 */ /* 0x000fc400078e00ff */
[----:B0-----:R-:W-:-:S05]  /*9810*/  IMAD.U32 R2, RZ, RZ, UR37 ;  /* 0x00000025ff027e24 */ /* 0x001fca000f8e00ff */
[----:B------:R-:W-:Y:S01]  /*9820*/  LEA.HI.X R17, R0, R17, R2, 0x1, P0 ;  /* 0x0000001100117211 */ /* 0x000fe200000f0c02 */
[----:B------:R-:W-:Y:S01]  /*9830*/  IMAD.MOV.U32 R2, RZ, RZ, -0x1 ;  /* 0xffffffffff027424 */ /* 0x000fe200078e00ff */
[----:B------:R-:W-:Y:S02]  /*9840*/  ISETP.GE.U32.AND P0, PT, R16, UR4, PT ;  /* 0x0000000410007c0c */ /* 0x000fe4000bf06070 */
[----:B------:R-:W-:Y:S02]  /*9850*/  PRMT R0, RZ, 0x7610, R0 ;  /* 0x00007610ff007816 */ /* 0x000fe40000000000 */
[----:B------:R-:W-:-:S13]  /*9860*/  ISETP.GE.U32.AND.EX P0, PT, R17, UR5, PT, P0 ;  /* 0x0000000511007c0c */ /* 0x000fda000bf06100 */
[----:B------:R-:W-:Y:S05]  /*9870*/  @P0 BRA `(.L_x_297) ;  /* 0x00000004008c0947 */ /* 0x000fea0003800000 */
[----:B------:R-:W0:Y:S01]  /*9880*/  S2UR UR6, SR_CTAID.X ;  /* 0x00000000000679c3 */ /* 0x000e220000002500 */
[----:B------:R-:W-:Y:S01]  /*9890*/  ULDC.64 UR4, c[0x0][0x628] ;  /* 0x00018a0000047ab9 */ /* 0x000fe20000000a00 */
[----:B------:R-:W-:Y:S01]  /*98a0*/  ULDC UR7, c[0x0][0x150] ;  /* 0x0000540000077ab9 */ /* 0x000fe20000000800 */
[----:B------:R-:W-:Y:S01]  /*98b0*/  ISETP.NE.U32.AND P0, PT, RZ, UR4, PT ;  /* 0x00000004ff007c0c */ /* 0x000fe2000bf05070 */
[----:B------:R-:W-:Y:S01]  /*98c0*/  ULDC UR15, c[0x0][0x630] ;  /* 0x00018c00000f7ab9 */ /* 0x000fe20000000800 */
[C---:B------:R-:W-:Y:S01]  /*98d0*/  R2UR UR16, R16.reuse ;  /* 0x00000000101072ca */ /* 0x040fe200000e0000 */
[----:B------:R-:W-:Y:S01]  /*98e0*/  ULDC UR18, c[0x0][0x154] ;  /* 0x0000550000127ab9 */ /* 0x000fe20000000800 */
[----:B------:R-:W-:Y:S01]  /*98f0*/  ISETP.NE.AND.EX P0, PT, RZ, UR5, PT, P0 ;  /* 0x00000005ff007c0c */ /* 0x000fe2000bf05300 */
[----:B------:R-:W1:Y:S01]  /*9900*/  S2UR UR20, SR_CTAID.Y ;  /* 0x00000000001479c3 */ /* 0x000e620000002600 */
[----:B------:R-:W-:Y:S02]  /*9910*/  R2UR UR17, R17 ;  /* 0x00000000111172ca */ /* 0x000fe400000e0000 */
[----:B------:R-:W-:-:S02]  /*9920*/  R2UR UR12, R16 ;  /* 0x00000000100c72ca */ /* 0x000fc400000e0000 */
[----:B------:R-:W-:Y:S02]  /*9930*/  R2UR UR13, R17 ;  /* 0x00000000110d72ca */ /* 0x000fe400000e0000 */
[----:B0-----:R-:W-:-:S05]  /*9940*/  I2FP.F32.U32 R0, UR6 ;  /* 0x0000000600007c45 */ /* 0x001fca0008201000 */
[----:B------:R-:W-:-:S04]  /*9950*/  FMUL R0, R0, UR7 ;  /* 0x0000000700007c20 */ /* 0x000fc80008400000 */
[----:B------:R0:W0:Y:S01]  /*9960*/  F2I.U32.TRUNC.NTZ R2, R0 ;  /* 0x0000000000027305 */ /* 0x000022000020f000 */
[----:B-1----:R-:W-:Y:S05]  /*9970*/  @!P0 BRA `(.L_x_298) ;  /* 0x0000000000308947 */ /* 0x002fea0003800000 */
        /* <DEDUP_REMOVED lines=12> */
.L_x_298:
[----:B------:R-:W-:Y:S01]  /*9a40*/  USHF.R.U64 UR12, UR12, UR15, UR13 ;  /* 0x0000000f0c0c7299 */ /* 0x000fe2000800120d */
[----:B0-----:R-:W-:Y:S01]  /*9a50*/  I2FP.F32.U32 R0, UR20 ;  /* 0x0000001400007c45 */ /* 0x001fe20008201000 */
[----:B------:R-:W-:Y:S02]  /*9a60*/  USHF.R.U32.HI UR4, URZ, UR15, UR13 ;  /* 0x0000000f3f047299 */ /* 0x000fe4000801160d */
[----:B------:R-:W-:Y:S02]  /*9a70*/  UIADD3 UR7, UP0, URZ, -UR12, URZ ;  /* 0x8000000c3f077290 */ /* 0x000fe4000ff1e03f */
[----:B------:R-:W-:Y:S01]  /*9a80*/  FMUL R0, R0, UR18 ;  /* 0x0000001200007c20 */ /* 0x000fe20008400000 */
[----:B------:R-:W-:Y:S01]  /*9a90*/  ULDC.64 UR10, c[0x0][0x620] ;  /* 0x00018800000a7ab9 */ /* 0x000fe20000000a00 */
[----:B------:R-:W-:Y:S01]  /*9aa0*/  UIADD3.X UR4, URZ, ~UR4, URZ, UP0, !UPT ;  /* 0x800000043f047290 */ /* 0x000fe200087fe43f */
[----:B------:R-:W-:Y:S01]  /*9ab0*/  UMOV UR8, UR16 ;  /* 0x0000001000087c82 */ /* 0x000fe20008000000 */
[----:B------:R-:W-:-:S02]  /*9ac0*/  UMOV UR9, UR17 ;  /* 0x0000001100097c82 */ /* 0x000fc40008000000 */
[----:B------:R-:W0:Y:S01]  /*9ad0*/  F2I.U32.TRUNC.NTZ R0, R0 ;  /* 0x0000000000007305 */ /* 0x000e22000020f000 */
[----:B------:R-:W-:Y:S01]  /*9ae0*/  UIMAD UR4, UR4, UR10, URZ ;  /* 0x0000000a040472a4 */ /* 0x000fe2000f8e023f */
[----:B------:R-:W-:Y:S01]  /*9af0*/  R2UR UR17, R2 ;  /* 0x00000000021172ca */ /* 0x000fe200000e0000 */
[----:B------:R-:W-:Y:S02]  /*9b00*/  UIMAD.WIDE.U32 UR8, UR7, UR10, UR8 ;  /* 0x0000000a070872a5 */ /* 0x000fe4000f8e0008 */
[----:B------:R-:W-:Y:S01]  /*9b10*/  UIMAD UR7, UR7, UR11, UR4 ;  /* 0x0000000b070772a4 */ /* 0x000fe2000f8e0204 */
[----:B------:R-:W-:Y:S01]  /*9b20*/  ULDC UR23, c[0x0][0x658] ;  /* 0x0001960000177ab9 */ /* 0x000fe20000000800 */
[----:B------:R-:W-:Y:S02]  /*9b30*/  UMOV UR15, 0xffffffff ;  /* 0xffffffff000f7882 */ /* 0x000fe40000000000 */
[----:B------:R-:W-:Y:S01]  /*9b40*/  UIADD3 UR7, UR9, UR7, URZ ;  /* 0x0000000709077290 */ /* 0x000fe2000fffe03f */
[----:B------:R-:W-:Y:S01]  /*9b50*/  ULDC UR10, c[0x0][0x618] ;  /* 0x00018600000a7ab9 */ /* 0x000fe20000000800 */
[----:B------:R-:W-:Y:S01]  /*9b60*/  ULDC.64 UR4, c[0x0][0x640] ;  /* 0x0001900000047ab9 */ /* 0x000fe20000000a00 */
[----:B------:R-:W-:Y:S01]  /*9b70*/  USHF.L.U32 UR19, UR15, UR23, URZ ;  /* 0x000000170f137299 */ /* 0x000fe2000800063f */
[----:B------:R-:W-:Y:S01]  /*9b80*/  ISETP.NE.U32.AND P0, PT, RZ, UR4, PT ;  /* 0x00000004ff007c0c */ /* 0x000fe2000bf05070 */
[----:B------:R-:W-:Y:S01]  /*9b90*/  USHF.R.U64 UR15, UR8, UR10, UR7 ;  /* 0x0000000a080f7299 */ /* 0x000fe20008001207 */
[----:B0-----:R-:W-:Y:S01]  /*9ba0*/  R2UR UR11, R0 ;  /* 0x00000000000b72ca */ /* 0x001fe200000e0000 */
[----:B------:R-:W-:Y:S01]  /*9bb0*/  USHF.R.U32.HI UR7, URZ, UR10, UR7 ;  /* 0x0000000a3f077299 */ /* 0x000fe20008011607 */
[----:B------:R-:W-:Y:S01]  /*9bc0*/  ISETP.NE.AND.EX P0, PT, RZ, UR5, PT, P0 ;  /* 0x00000005ff007c0c */ /* 0x000fe2000bf05300 */
[----:B------:R-:W-:Y:S01]  /*9bd0*/  ULDC UR22, c[0x0][0x608] ;  /* 0x0001820000167ab9 */ /* 0x000fe20000000800 */
[----:B------:R-:W-:-:S02]  /*9be0*/  UIADD3 UR8, -UR17, URZ, URZ ;  /* 0x0000003f11087290 */ /* 0x000fc4000fffe13f */
[----:B------:R-:W-:Y:S02]  /*9bf0*/  USHF.R.U64 UR18, UR15, UR22, UR7 ;  /* 0x000000160f127299 */ /* 0x000fe40008001207 */
[----:B------:R-:W-:Y:S01]  /*9c00*/  USHF.R.U32.HI UR7, URZ, UR22, UR7 ;  /* 0x000000163f077299 */ /* 0x000fe20008011607 */
[----:B------:R-:W-:Y:S01]  /*9c10*/  UMOV UR16, 0x1 ;  /* 0x0000000100107882 */ /* 0x000fe20000000000 */
[----:B------:R-:W-:Y:S02]  /*9c20*/  ULDC UR21, c[0x0][0x144] ;  /* 0x0000510000157ab9 */ /* 0x000fe40000000800 */
[----:B------:R-:W-:Y:S01]  /*9c30*/  USHF.R.U64 UR17, UR18, UR23, UR7 ;  /* 0x0000001712117299 */ /* 0x000fe20008001207 */
[----:B------:R-:W-:Y:S01]  /*9c40*/  ULDC UR13, c[0x0][0x600] ;  /* 0x00018000000d7ab9 */ /* 0x000fe20000000800 */
[----:B------:R-:W-:Y:S02]  /*9c50*/  UIADD3 UR22, -UR11, URZ, URZ ;  /* 0x0000003f0b167290 */ /* 0x000fe4000fffe13f */
[----:B------:R-:W-:-:S02]  /*9c60*/  USHF.L.U32 UR16, UR16, UR23, URZ ;  /* 0x0000001710107299 */ /* 0x000fc4000800063f */
[----:B------:R-:W-:Y:S02]  /*9c70*/  USHF.R.U32.HI UR11, URZ, UR23, UR7 ;  /* 0x000000173f0b7299 */ /* 0x000fe40008011607 */
[----:B------:R-:W-:Y:S02]  /*9c80*/  UIADD3 UR14, UR13, -0x1, URZ ;  /* 0xffffffff0d0e7890 */ /* 0x000fe4000fffe03f */
[----:B------:R-:W-:Y:S02]  /*9c90*/  ULOP3.LUT UR19, URZ, UR19, URZ, 0x33, !UPT ;  /* 0x000000133f137292 */ /* 0x000fe4000f8e333f */
        /* <DEDUP_REMOVED lines=16> */
.L_x_299:
[----:B------:R-:W-:Y:S01]  /*9da0*/  UISETP.NE.AND UP0, UPT, UR45, URZ, UPT ;  /* 0x0000003f2d00728c */ /* 0x000fe2000bf05270 */
[----:B------:R-:W-:Y:S01]  /*9db0*/  IMAD.MOV.U32 R0, RZ, RZ, 0x1 ;  /* 0x00000001ff007424 */ /* 0x000fe200078e00ff */
[----:B------:R-:W-:Y:S01]  /*9dc0*/  USHF.R.U64 UR4, UR10, UR24, UR11 ;  /* 0x000000180a047299 */ /* 0x000fe2000800120b */
[----:B------:R-:W-:Y:S01]  /*9dd0*/  IMAD.U32 R19, RZ, RZ, UR12 ;  /* 0x0000000cff137e24 */ /* 0x000fe2000f8e00ff */
[----:B------:R-:W-:Y:S02]  /*9de0*/  ULOP3.LUT UR19, UR18, UR19, URZ, 0xc0, !UPT ;  /* 0x0000001312137292 */ /* 0x000fe4000f8ec03f */
[----:B------:R-:W-:Y:S02]  /*9df0*/  UIADD3 UR5, -UR4, URZ, URZ ;  /* 0x0000003f04057290 */ /* 0x000fe4000fffe13f */
[----:B------:R-:W-:Y:S02]  /*9e00*/  ULOP3.LUT UR14, UR15, UR14, URZ, 0xc0, !UPT ;  /* 0x0000000e0f0e7292 */ /* 0x000fe4000f8ec03f */
[----:B------:R-:W-:-:S02]  /*9e10*/  UIMAD UR4, UR16, UR4, UR19 ;  /* 0x00000004100472a4 */ /* 0x000fc4000f8e0213 */
        /* <DEDUP_REMOVED lines=9> */
.L_x_297:
[----:B------:R-:W-:Y:S01]  /*9eb0*/  LOP3.LUT P0, RZ, R0, 0xff, RZ, 0xc0, !PT ;  /* 0x000000ff00ff7812 */ /* 0x000fe2000780c0ff */
[----:B------:R-:W-:-:S12]  /*9ec0*/  ULOP3.LUT UR43, UR43, 0x1, URZ, 0x3c, !UPT ;  /* 0x000000012b2b7892 */ /* 0x000fd8000f8e3c3f */
[----:B------:R-:W-:Y:S05]  /*9ed0*/  @P0 BRA `(.L_x_300) ;  /* 0xffffff74009c0947 */ /* 0x000fea000383ffff */
[----:B------:R-:W-:Y:S05]  /*9ee0*/  EXIT ;  /* 0x000000000000794d */ /* 0x000fea0003800000 */
.L_x_12:
[----:B------:R-:W-:-:S08]  /*9ef0*/  ISETP.NE.AND P0, PT, RZ, UR8, PT ;  /* 0x00000008ff007c0c */ /* 0x000fd0000bf05270 */
[----:B------:R-:W0:-:S00]  /*9f00*/  USETMAXREG.DEALLOC.CTAPOOL 0x28 ;  /* 0x00000028000079c8 */ /* 0x000e0000080e0500 */
[----:B------:R-:W-:Y:S05]  /*9f10*/  @P0 EXIT ;  /* 0x000000000000094d */ /* 0x000fea0003800000 */
[----:B0-----:R-:W-:Y:S01]  /*9f20*/  LOP3.LUT P0, RZ, R3, 0xff, RZ, 0xc0, !PT ;  /* 0x000000ff03ff7812 */ /* 0x001fe2000780c0ff */
[----:B------:R-:W-:Y:S02]  /*9f30*/  IMAD.MOV.U32 R23, RZ, RZ, 0x1 ;  /* 0x00000001ff177424 */ /* 0x000fe400078e00ff */
[----:B------:R-:W-:-:S10]  /*9f40*/  IMAD.MOV.U32 R24, RZ, RZ, RZ ;  /* 0x000000ffff187224 */ /* 0x000fd400078e00ff */
[----:B------:R-:W-:Y:S05]  /*9f50*/  @!P0 BRA `(.L_x_301) ;  /* 0x0000001000848947 */ /* 0x000fea0003800000 */
[----:B------:R-:W-:Y:S01]  /*9f60*/  LOP3.LUT P0, RZ, R0, 0x1f, RZ, 0xc0, !PT ;  /* 0x0000001f00ff7812 */ /* 0x000fe2000780c0ff */
[----:B------:R-:W-:Y:S01]  /*9f70*/  ULDC UR53, c[0x0][0x658] ;  /* 0x0001960000357ab9 */ /* 0x000fe20000000800 */
[C---:B------:R-:W-:Y:S01]  /*9f80*/  ISETP.NE.AND P1, PT, R22.reuse, RZ, PT ;  /* 0x000000ff1600720c */ /* 0x040fe20003f25270 */
[----:B------:R-:W-:Y:S01]  /*9f90*/  UMOV UR4, 0xffffffff ;  /* 0xffffffff00047882 */ /* 0x000fe20000000000 */
[----:B------:R-:W-:Y:S01]  /*9fa0*/  ISETP.NE.OR P0, PT, R22, RZ, !P0 ;  /* 0x000000ff1600720c */ /* 0x000fe20004705670 */
[----:B------:R-:W-:Y:S01]  /*9fb0*/  BSSY B7, `(.L_x_301) ;  /* 0x000011b000077945 */ /* 0x000fe20003800000 */
[----:B------:R-:W-:Y:S01]  /*9fc0*/  USHF.L.U32 UR4, UR4, UR53, URZ ;  /* 0x0000003504047299 */ /* 0x000fe2000800063f */
[----:B------:R-:W-:Y:S01]  /*9fd0*/  P2R R0, PR, RZ, 0x2 ;  /* 0x00000002ff007803 */ /* 0x000fe20000000000 */
[----:B------:R-:W-:Y:S01]  /*9fe0*/  IMAD.MOV.U32 R25, RZ, RZ, 0x1 ;  /* 0x00000001ff197424 */ /* 0x000fe200078e00ff */
[----:B------:R-:W-:Y:S01]  /*9ff0*/  P2R R26, PR, RZ, 0x1 ;  /* 0x00000001ff1a7803 */ /* 0x000fe20000000000 */
[----:B------:R-:W-:Y:S01]  /*a000*/  IMAD.MOV.U32 R23, RZ, RZ, 0x1 ;  /* 0x00000001ff177424 */ /* 0x000fe200078e00ff */
[----:B------:R-:W-:Y:S01]  /*a010*/  ULDC UR55, c[0x0][0x600] ;  /* 0x0001800000377ab9 */ /* 0x000fe20000000800 */
[----:B------:R-:W-:Y:S01]  /*a020*/  IMAD.MOV.U32 R24, RZ, RZ, RZ ;  /* 0x000000ffff187224 */ /* 0x000fe200078e00ff */
[----:B------:R-:W-:Y:S01]  /*a030*/  UMOV UR5, 0x1 ;  /* 0x0000000100057882 */ /* 0x000fe20000000000 */
[----:B------:R-:W-:-:S02]  /*a040*/  UIADD3 UR57, UR38, 0x1, URZ ;  /* 0x0000000126397890 */ /* 0x000fc4000fffe03f */
[----:B------:R-:W-:Y:S02]  /*a050*/  ULOP3.LUT UR56, UR39, 0x2, URZ, 0xfc, !UPT ;  /* 0x0000000227387892 */ /* 0x000fe4000f8efc3f */
[----:B------:R-:W-:Y:S02]  /*a060*/  UIADD3 UR55, UR55, -0x1, URZ ;  /* 0xffffffff37377890 */ /* 0x000fe4000fffe03f */
[----:B------:R-:W-:Y:S02]  /*a070*/  USHF.L.U32 UR53, UR5, UR53, URZ ;  /* 0x0000003505357299 */ /* 0x000fe4000800063f */
[----:B------:R-:W-:Y:S01]  /*a080*/  ULOP3.LUT UR54, URZ, UR4, URZ, 0x33, !UPT ;  /* 0x000000043f367292 */ /* 0x000fe2000f8e333f */
[----:B------:R-:W-:-:S11]  /*a090*/  ULDC.64 UR58, c[0x0][0x198] ;  /* 0x00006600003a7ab9 */ /* 0x000fd60000000a00 */
.L_x_315:
[----:B------:R-:W-:-:S03]  /*a0a0*/  UMOV UR4, 0xffffffff ;  /* 0xffffffff00047882 */ /* 0x000fc60000000000 */
[----:B------:R-:W-:Y:S05]  /*a0b0*/  BRA.DIV UR4, `(.L_x_302) ;  /* 0x0000001604307947 */ /* 0x000fea000b800000 */
[----:B------:R-:W-:-:S13]  /*a0c0*/  ELECT P6, URZ, PT ;  /* 0x00000000003f782f */ /* 0x000fda00038c0000 */
.L_x_328:
[----:B------:R-:W-:Y:S04]  /*a0d0*/  BSSY B6, `(.L_x_303) ;  /* 0x0000090000067945 */ /* 0x000fe80003800000 */
[----:B------:R-:W-:Y:S05]  /*a0e0*/  @!P6 BRA `(.L_x_304) ;  /* 0x000000080038e947 */ /* 0x000fea0003800000 */
[----:B------:R-:W0:Y:S01]  /*a0f0*/  S2R R0, SR_CgaCtaId ;  /* 0x0000000000007919 */ /* 0x000e220000008800 */
[----:B------:R-:W-:-:S04]  /*a100*/  MOV R27, 0x400 ;  /* 0x00000400001b7802 */ /* 0x000fc80000000f00 */
[----:B0-----:R-:W-:-:S05]  /*a110*/  LEA R27, R0, R27, 0x18 ;  /* 0x0000001b001b7211 */ /* 0x001fca00078ec0ff */
[----:B------:R-:W-:-:S05]  /*a120*/  VIADD R0, R27, 0x800 ;  /* 0x000008001b007836 */ /* 0x000fca0000000000 */
[----:B------:R-:W-:-:S13]  /*a130*/  LOP3.LUT P0, RZ, R0, 0x9f, RZ, 0xc0, !PT ;  /* 0x0000009f00ff7812 */ /* 0x000fda000780c0ff */
[----:B------:R-:W-:Y:S05]  /*a140*/  @!P0 BRA `(.L_x_305) ;  /* 0x0000000000408947 */ /* 0x000fea0003800000 */
[----:B------:R-:W-:Y:S01]  /*a150*/  MOV R14, 0x0 ;  /* 0x00000000000e7802 */ /* 0x000fe20000000f00 */
[----:B------:R-:W-:Y:S01]  /*a160*/  ULDC.64 UR4, c[0x4][0x70] ;  /* 0x01001c0000047ab9 */ /* 0x000fe20000000a00 */
[----:B------:R-:W-:Y:S01]  /*a170*/  ULDC.64 UR6, c[0x4][0x8] ;  /* 0x0100020000067ab9 */ /* 0x000fe20000000a00 */
[----:B------:R-:W-:Y:S02]  /*a180*/  IMAD.U32 R4, RZ, RZ, UR4 ;  /* 0x00000004ff047e24 */ /* 0x000fe4000f8e00ff */
[----:B------:R-:W-:Y:S01]  /*a190*/  IMAD.U32 R5, RZ, RZ, UR5 ;  /* 0x00000005ff057e24 */ /* 0x000fe2000f8e00ff */
[----:B------:R-:W0:Y:S01]  /*a1a0*/  LDC.64 R14, c[0x4][R14] ;  /* 0x010000000e0e7b82 */ /* 0x000e220000000a00 */
[----:B------:R-:W-:Y:S01]  /*a1b0*/  ULDC.64 UR4, c[0x4][0x78] ;  /* 0x01001e0000047ab9 */ /* 0x000fe20000000a00 */
[----:B------:R-:W-:Y:S02]  /*a1c0*/  IMAD.U32 R10, RZ, RZ, UR6 ;  /* 0x00000006ff0a7e24 */ /* 0x000fe4000f8e00ff */
[----:B------:R-:W-:-:S02]  /*a1d0*/  IMAD.U32 R6, RZ, RZ, UR4 ;  /* 0x00000004ff067e24 */ /* 0x000fc4000f8e00ff */
[----:B------:R-:W-:Y:S02]  /*a1e0*/  IMAD.U32 R7, RZ, RZ, UR5 ;  /* 0x00000005ff077e24 */ /* 0x000fe4000f8e00ff */
[----:B------:R-:W-:Y:S02]  /*a1f0*/  IMAD.U32 R11, RZ, RZ, UR7 ;  /* 0x00000007ff0b7e24 */ /* 0x000fe4000f8e00ff */
[----:B------:R-:W-:Y:S02]  /*a200*/  IMAD.MOV.U32 R8, RZ, RZ, 0x70 ;  /* 0x00000070ff087424 */ /* 0x000fe400078e00ff */
[----:B------:R-:W-:Y:S02]  /*a210*/  IMAD.MOV.U32 R12, RZ, RZ, 0x1 ;  /* 0x00000001ff0c7424 */ /* 0x000fe400078e00ff */
[----:B------:R-:W-:-:S07]  /*a220*/  IMAD.MOV.U32 R13, RZ, RZ, RZ ;  /* 0x000000ffff0d7224 */ /* 0x000fce00078e00ff */
[----:B------:R-:W-:-:S07]  /*a230*/  LEPC R20, `(.L_x_305) ;  /* 0x000000001014794e */ /* 0x000fce0000000000 */
[----:B0----5:R-:W-:Y:S05]  /*a240*/  CALL.ABS.NOINC R14 ;  /* 0x000000000e007343 */ /* 0x021fea0003c00000 */
.L_x_305:
        /* <DEDUP_REMOVED lines=19> */
.L_x_306:
[----:B------:R-:W0:Y:S02]  /*a380*/  LDC R0, c[0x0][0x28c] ;  /* 0x0000a300ff007b82 */ /* 0x000e240000000800 */
[----:B0-----:R-:W-:-:S13]  /*a390*/  ISETP.GE.AND P0, PT, R0, 0x1, PT ;  /* 0x000000010000780c */ /* 0x001fda0003f06270 */
[----:B------:R-:W-:Y:S05]  /*a3a0*/  @!P0 BRA `(.L_x_304) ;  /* 0x0000000400888947 */ /* 0x000fea0003800000 */
[----:B------:R-:W-:Y:S02]  /*a3b0*/  IMAD.SHL.U32 R18, R18, 0x40, RZ ;  /* 0x0000004012127824 */ /* 0x000fe400078e00ff */
[----:B------:R-:W-:Y:S02]  /*a3c0*/  IMAD.SHL.U32 R5, R2, 0x100, RZ ;  /* 0x0000010002057824 */ /* 0x000fe400078e00ff */
[----:B------:R-:W-:Y:S02]  /*a3d0*/  IMAD.MOV.U32 R7, RZ, RZ, RZ ;  /* 0x000000ffff077224 */ /* 0x000fe400078e00ff */
[----:B------:R-:W-:Y:S02]  /*a3e0*/  IMAD.U32 R8, RZ, RZ, UR57 ;  /* 0x00000039ff087e24 */ /* 0x000fe4000f8e00ff */
[----:B------:R-:W-:Y:S02]  /*a3f0*/  IMAD.MOV.U32 R0, RZ, RZ, R23 ;  /* 0x000000ffff007224 */ /* 0x000fe400078e0017 */
[----:B------:R-:W-:-:S02]  /*a400*/  IMAD.MOV.U32 R2, RZ, RZ, R24 ;  /* 0x000000ffff027224 */ /* 0x000fc400078e0018 */
[C---:B------:R-:W-:Y:S02]  /*a410*/  VIADD R9, R18.reuse, 0x8 ;  /* 0x0000000812097836 */ /* 0x040fe40000000000 */
[C---:B------:R-:W-:Y:S02]  /*a420*/  VIADD R10, R18.reuse, 0x10 ;  /* 0x00000010120a7836 */ /* 0x040fe40000000000 */
[C---:B------:R-:W-:Y:S02]  /*a430*/  VIADD R11, R18.reuse, 0x18 ;  /* 0x00000018120b7836 */ /* 0x040fe40000000000 */
[C---:B------:R-:W-:Y:S02]  /*a440*/  VIADD R12, R18.reuse, 0x20 ;  /* 0x00000020120c7836 */ /* 0x040fe40000000000 */
[C---:B------:R-:W-:Y:S02]  /*a450*/  VIADD R13, R18.reuse, 0x28 ;  /* 0x00000028120d7836 */ /* 0x040fe40000000000 */
[----:B------:R-:W-:-:S02]  /*a460*/  VIADD R14, R18, 0x30 ;  /* 0x00000030120e7836 */ /* 0x000fc40000000000 */
[----:B------:R-:W-:-:S07]  /*a470*/  VIADD R15, R18, 0x38 ;  /* 0x00000038120f7836 */ /* 0x000fce0000000000 */
.L_x_310:
[----:B------:R-:W-:Y:S01]  /*a480*/  IMAD R6, R2, 0x8, R27 ;  /* 0x0000000802067824 */ /* 0x000fe200078e021b */
[----:B------:R-:W-:Y:S02]  /*a490*/  SHF.L.U32 R3, R0, 0x1f, RZ ;  /* 0x0000001f00037819 */ /* 0x000fe400000006ff */
[----:B------:R-:W-:Y:S02]  /*a4a0*/  ISETP.NE.AND P1, PT, R22, RZ, PT ;  /* 0x000000ff1600720c */ /* 0x000fe40003f25270 */
[----:B------:R-:W0:Y:S11]  /*a4b0*/  SYNCS.PHASECHK.TRANS64.TRYWAIT P0, [R6+URZ+0x10], R3 ;  /* 0x00001003060075a7 */ /* 0x000e36000800017f */
[----:B------:R-:W1:Y:S01]  /*a4c0*/  @!P1 LDC R4, c[0x0][0x500] ;  /* 0x00014000ff049b82 */ /* 0x000e620000000800 */
[----:B0-----:R-:W-:Y:S05]  /*a4d0*/  @!P0 BRA `(.L_x_307) ;  /* 0x0000001000488947 */ /* 0x001fea0003800000 */
.L_x_329:
[----:B------:R-:W-:Y:S01]  /*a4e0*/  ISETP.NE.AND P0, PT, R22, RZ, PT ;  /* 0x000000ff1600720c */ /* 0x000fe20003f05270 */
[----:B------:R-:W-:-:S04]  /*a4f0*/  UPRMT UR4, UR56, 0x9910, URZ ;  /* 0x0000991038047896 */ /* 0x000fc8000800003f */
[----:B------:R-:W-:-:S08]  /*a500*/  UISETP.NE.AND UP0, UPT, UR4, 0x2, UPT ;  /* 0x000000020400788c */ /* 0x000fd0000bf05270 */
[----:B-1----:R1:W-:Y:S01]  /*a510*/  @!P0 SYNCS.ARRIVE.TRANS64 RZ, [R6+URZ], R4 ;  /* 0x0000000406ff89a7 */ /* 0x0023e2000800003f */
[----:B------:R-:W-:-:S13]  /*a520*/  PLOP3.LUT P0, PT, PT, PT, UP0, 0x80, 0x0 ;  /* 0x000000000000781c */ /* 0x000fda0003f0f008 */
[----:B-1----:R-:W-:Y:S05]  /*a530*/  @P0 BRA `(.L_x_308) ;  /* 0x0000000000040947 */ /* 0x002fea0003800000 */
[----:B------:R-:W-:Y:S01]  /*a540*/  BPT.TRAP 0x1 ;  /* 0x000000040000795c */ /* 0x000fe20000300000 */
.L_x_308:
[----:B------:R-:W-:-:S13]  /*a550*/  ISETP.NE.AND P0, PT, R26, RZ, PT ;  /* 0x000000ff1a00720c */ /* 0x000fda0003f05270 */
[----:B------:R-:W-:Y:S05]  /*a560*/  @P0 BRA `(.L_x_309) ;  /* 0x0000000000040947 */ /* 0x000fea0003800000 */
[----:B------:R-:W-:Y:S01]  /*a570*/  BPT.TRAP 0x1 ;  /* 0x000000040000795c */ /* 0x000fe20000300000 */
.L_x_309:
[--C-:B0-----:R-:W-:Y:S01]  /*a580*/  IMAD R3, R2, 0x4000, R27.reuse ;  /* 0x0000400002037824 */ /* 0x101fe200078e021b */
[----:B------:R-:W-:Y:S01]  /*a590*/  R2UR UR33, R6 ;  /* 0x00000000062172ca */ /* 0x000fe200000e0000 */
[----:B------:R-:W-:Y:S01]  /*a5a0*/  UIADD3 UR14, UP0, UR58, 0xf0, URZ ;  /* 0x000000f03a0e7890 */ /* 0x000fe2000ff1e03f */
[----:B------:R-:W-:Y:S01]  /*a5b0*/  R2UR UR35, R7 ;  /* 0x00000000072372ca */ /* 0x000fe200000e0000 */
[----:B------:R-:W-:Y:S01]  /*a5c0*/  UMOV UR6, 0x0 ;  /* 0x0000000000067882 */ /* 0x000fe20000000000 */
[----:B------:R-:W-:Y:S01]  /*a5d0*/  R2UR UR5, R3 ;  /* 0x00000000030572ca */ /* 0x000fe200000e0000 */
[----:B------:R-:W-:Y:S01]  /*a5e0*/  IMAD R3, R2, 0x10000, R27 ;  /* 0x0001000002037824 */ /* 0x000fe200078e021b */
[----:B------:R-:W-:Y:S01]  /*a5f0*/  R2UR UR36, R19 ;  /* 0x00000000132472ca */ /* 0x000fe200000e0000 */
[----:B------:R-:W-:Y:S01]  /*a600*/  UIADD3.X UR15, URZ, UR59, URZ, UP0, !UPT ;  /* 0x0000003b3f0f7290 */ /* 0x000fe200087fe43f */
[----:B------:R-:W-:Y:S01]  /*a610*/  R2UR UR34, R18 ;  /* 0x00000000122272ca */ /* 0x000fe200000e0000 */
[----:B------:R-:W-:Y:S01]  /*a620*/  UMOV UR7, 0x10000000 ;  /* 0x1000000000077882 */ /* 0x000fe20000000000 */
[----:B------:R-:W-:Y:S01]  /*a630*/  R2UR UR26, R9 ;  /* 0x00000000091a72ca */ /* 0x000fe200000e0000 */
[----:B------:R-:W-:Y:S01]  /*a640*/  VIADD R8, R8, 0xffffffff ;  /* 0xffffffff08087836 */ /* 0x000fe20000000000 */
[----:B------:R-:W-:Y:S01]  /*a650*/  R2UR UR18, R10 ;  /* 0x000000000a1272ca */ /* 0x000fe200000e0000 */
[----:B------:R-:W-:Y:S01]  /*a660*/  UMOV UR25, UR33 ;  /* 0x0000002100197c82 */ /* 0x000fe20008000000 */
[----:B------:R-:W-:Y:S01]  /*a670*/  R2UR UR4, R3 ;  /* 0x00000000030472ca */ /* 0x000fe200000e0000 */
[----:B------:R-:W-:Y:S01]  /*a680*/  UMOV UR27, UR35 ;  /* 0x00000023001b7c82 */ /* 0x000fe20008000000 */
[----:B------:R-:W-:Y:S01]  /*a690*/  R2UR UR10, R11 ;  /* 0x000000000b0a72ca */ /* 0x000fe200000e0000 */
[----:B------:R-:W-:Y:S01]  /*a6a0*/  UIADD3 UR32, UR5, 0x800, URZ ;  /* 0x0000080005207890 */ /* 0x000fe2000fffe03f */
[----:B------:R-:W-:Y:S01]  /*a6b0*/  R2UR UR50, R12 ;  /* 0x000000000c3272ca */ /* 0x000fe200000e0000 */
[----:B------:R-:W-:Y:S01]  /*a6c0*/  UIADD3 UR24, UR5, 0x1000, URZ ;  /* 0x0000100005187890 */ /* 0x000fe2000fffe03f */
[----:B------:R-:W-:Y:S01]  /*a6d0*/  R2UR UR42, R13 ;  /* 0x000000000d2a72ca */ /* 0x000fe200000e0000 */
[----:B------:R-:W-:Y:S01]  /*a6e0*/  UIADD3 UR16, UR5, 0x1800, URZ ;  /* 0x0000180005107890 */ /* 0x000fe2000fffe03f */
[----:B------:R-:W-:Y:S01]  /*a6f0*/  ISETP.GT.AND P1, PT, R8, 0x1, PT ;  /* 0x000000010800780c */ /* 0x000fe20003f24270 */
[----:B------:R-:W-:Y:S01]  /*a700*/  UMOV UR28, UR36 ;  /* 0x00000024001c7c82 */ /* 0x000fe20008000000 */
[----:B------:R-:W-:Y:S01]  /*a710*/  UIADD3 UR8, UR5, 0x2000, URZ ;  /* 0x0000200005087890 */ /* 0x000fe2000fffe03f */
[----:B------:R-:W-:Y:S01]  /*a720*/  VIADD R2, R2, 0x1 ;  /* 0x0000000102027836 */ /* 0x000fe20000000000 */
[----:B------:R0:W-:Y:S01]  /*a730*/  UTMALDG.3D [UR32], [UR14], desc[UR6] ;  /* 0x000006200e0075b4 */ /* 0x0001e20008011000 */
[----:B------:R-:W-:Y:S01]  /*a740*/  UMOV UR17, UR33 ;  /* 0x0000002100117c82 */ /* 0x000fe20008000000 */
[----:B------:R-:W-:Y:S01]  /*a750*/  UMOV UR19, UR35 ;  /* 0x0000002300137c82 */ /* 0x000fe20008000000 */
[----:B------:R-:W-:Y:S01]  /*a760*/  UMOV UR20, UR36 ;  /* 0x0000002400147c82 */ /* 0x000fe20008000000 */
[----:B------:R-:W-:Y:S01]  /*a770*/  UIADD3 UR22, UP0, UR58, 0x1f0, URZ ;  /* 0x000001f03a167890 */ /* 0x000fe2000ff1e03f */
[----:B------:R-:W-:Y:S01]  /*a780*/  ISETP.NE.AND P0, PT, R2, 0x2, PT ;  /* 0x000000020200780c */ /* 0x000fe20003f05270 */
[----:B------:R-:W-:Y:S01]  /*a790*/  UIADD3 UR48, UR5, 0x2800, URZ ;  /* 0x0000280005307890 */ /* 0x000fe2000fffe03f */
[----:B------:R-:W-:Y:S01]  /*a7a0*/  VIADD R7, R7, 0x40 ;  /* 0x0000004007077836 */ /* 0x000fe20000000000 */
[----:B------:R1:W-:Y:S01]  /*a7b0*/  UTMALDG.3D [UR24], [UR14], desc[UR6] ;  /* 0x000006180e0075b4 */ /* 0x0003e20008011000 */
[----:B------:R-:W-:Y:S01]  /*a7c0*/  UIADD3 UR40, UR5, 0x3000, URZ ;  /* 0x0000300005287890 */ /* 0x000fe2000fffe03f */
[----:B------:R-:W-:Y:S01]  /*a7d0*/  SEL R3, RZ, 0x1, P0 ;  /* 0x00000001ff037807 */ /* 0x000fe20000000000 */
[----:B------:R-:W-:Y:S01]  /*a7e0*/  UMOV UR9, UR33 ;  /* 0x0000002100097c82 */ /* 0x000fe20008000000 */
[----:B------:R-:W-:Y:S01]  /*a7f0*/  UMOV UR11, UR35 ;  /* 0x00000023000b7c82 */ /* 0x000fe20008000000 */
[----:B------:R-:W-:Y:S01]  /*a800*/  UMOV UR12, UR36 ;  /* 0x00000024000c7c82 */ /* 0x000fe20008000000 */
[----:B------:R-:W-:Y:S01]  /*a810*/  UIADD3.X UR23, URZ, UR59, URZ, UP0, !UPT ;  /* 0x0000003b3f177290 */ /* 0x000fe200087fe43f */
[----:B------:R-:W-:Y:S01]  /*a820*/  LOP3.LUT R0, R0, R3, RZ, 0x3c, !PT ;  /* 0x0000000300007212 */ /* 0x000fe200078e3cff */
[----:B------:R2:W-:Y:S01]  /*a830*/  UTMALDG.3D [UR16], [UR14], desc[UR6] ;  /* 0x000006100e0075b4 */ /* 0x0005e20008011000 */
[----:B------:R-:W-:Y:S01]  /*a840*/  UMOV UR49, UR33 ;  /* 0x0000002100317c82 */ /* 0x000fe20008000000 */
[----:B------:R-:W-:Y:S01]  /*a850*/  UMOV UR51, UR35 ;  /* 0x0000002300337c82 */ /* 0x000fe20008000000 */
[----:B------:R-:W-:Y:S01]  /*a860*/  UMOV UR52, UR36 ;  /* 0x0000002400347c82 */ /* 0x000fe20008000000 */
[----:B------:R-:W-:Y:S01]  /*a870*/  UMOV UR41, UR33 ;  /* 0x0000002100297c82 */ /* 0x000fe20008000000 */
[----:B------:R-:W-:Y:S01]  /*a880*/  UMOV UR43, UR35 ;  /* 0x00000023002b7c82 */ /* 0x000fe20008000000 */
[----:B------:R-:W-:Y:S01]  /*a890*/  UMOV UR44, UR36 ;  /* 0x00000024002c7c82 */ /* 0x000fe20008000000 */
[----:B------:R-:W-:Y:S01]  /*a8a0*/  SEL R2, R2, RZ, P0 ;  /* 0x000000ff02027207 */ /* 0x000fe20000000000 */
[----:B0-----:R-:W-:Y:S01]  /*a8b0*/  UIADD3 UR32, UR5, 0x3800, URZ ;  /* 0x0000380005207890 */ /* 0x001fe2000fffe03f */
[----:B------:R-:W-:Y:S01]  /*a8c0*/  R2UR UR34, R14 ;  /* 0x000000000e2272ca */ /* 0x000fe200000e0000 */
[----:B------:R0:W-:Y:S01]  /*a8d0*/  UTMALDG.3D [UR8], [UR14], desc[UR6] ;  /* 0x000006080e0075b4 */ /* 0x0001e20008011000 */
[----:B-1----:R-:W-:Y:S01]  /*a8e0*/  R2UR UR26, R15 ;  /* 0x000000000f1a72ca */ /* 0x002fe200000e0000 */
[----:B------:R-:W-:Y:S01]  /*a8f0*/  UIADD3 UR24, UR5, 0x4000, URZ ;  /* 0x0000400005187890 */ /* 0x000fe2000fffe03f */
[----:B------:R1:W-:Y:S01]  /*a900*/  UTMALDG.3D [UR48], [UR14], desc[UR6] ;  /* 0x000006300e0075b4 */ /* 0x0003e20008011000 */
[----:B--2---:R-:W-:Y:S01]  /*a910*/  R2UR UR19, R5 ;  /* 0x00000000051372ca */ /* 0x004fe200000e0000 */
[----:B------:R-:W-:Y:S01]  /*a920*/  UIADD3 UR16, UR4, 0x8800, URZ ;  /* 0x0000880004107890 */ /* 0x000fe2000fffe03f */
[----:B------:R1:W-:Y:S01]  /*a930*/  UTMALDG.3D [UR40], [UR14], desc[UR6] ;  /* 0x000006280e0075b4 */ /* 0x0003e20008011000 */
[----:B------:R-:W-:Y:S01]  /*a940*/  UMOV UR18, UR35 ;  /* 0x0000002300127c82 */ /* 0x000fe20008000000 */
[----:B0-----:R-:W-:-:S04]  /*a950*/  UIADD3 UR10, UR35, 0x20, URZ ;  /* 0x00000020230a7890 */ /* 0x001fc8000fffe03f */
[----:B------:R1:W-:Y:S01]  /*a960*/  UTMALDG.3D [UR32], [UR14], desc[UR6] ;  /* 0x000006200e0075b4 */ /* 0x0003e20008011000 */
[----:B------:R-:W-:-:S04]  /*a970*/  UIADD3 UR8, UR4, 0x10800, URZ ;  /* 0x0001080004087890 */ /* 0x000fc8000fffe03f */
[----:B------:R-:W-:Y:S01]  /*a980*/  UMOV UR11, UR19 ;  /* 0x00000013000b7c82 */ /* 0x000fe20008000000 */
[----:B------:R1:W-:Y:S01]  /*a990*/  UTMALDG.3D [UR24], [UR14], desc[UR6] ;  /* 0x000006180e0075b4 */ /* 0x0003e20008011000 */
[----:B------:R1:W-:Y:S03]  /*a9a0*/  UTMALDG.3D [UR16], [UR22], desc[UR6] ;  /* 0x00000610160075b4 */ /* 0x0003e60008011000 */
[----:B------:R1:W-:Y:S02]  /*a9b0*/  UTMALDG.3D [UR8], [UR22], desc[UR6] ;  /* 0x00000608160075b4 */ /* 0x0003e40008011000 */
[----:B-1----:R-:W-:Y:S05]  /*a9c0*/  @P1 BRA `(.L_x_310) ;  /* 0xfffffff800ac1947 */ /* 0x002fea000383ffff */
.L_x_304:
[----:B------:R-:W-:Y:S05]  /*a9d0*/  BSYNC B6 ;  /* 0x0000000000067941 */ /* 0x000fea0003800000 */
.L_x_303:
[----:B------:R-:W-:Y:S01]  /*a9e0*/  LOP3.LUT P2, RZ, R25, 0xff, RZ, 0xc0, !PT ;  /* 0x000000ff19ff7812 */ /* 0x000fe2000784c0ff */
[----:B------:R-:W-:Y:S01]  /*a9f0*/  VIADD R24, R24, UR38 ;  /* 0x0000002618187c36 */ /* 0x000fe20008000000 */
[----:B------:R-:W-:Y:S01]  /*aa00*/  ULDC.64 UR4, c[0x0][0x650] ;  /* 0x0001940000047ab9 */ /* 0x000fe20000000a00 */
[----:B------:R-:W-:Y:S01]  /*aa10*/  IMAD.U32 R4, RZ, RZ, UR38 ;  /* 0x00000026ff047e24 */ /* 0x000fe2000f8e00ff */
[----:B------:R-:W-:Y:S01]  /*aa20*/  BSSY B0, `(.L_x_311) ;  /* 0x0000071000007945 */ /* 0x000fe20003800000 */
[----:B------:R-:W-:Y:S01]  /*aa30*/  IMAD.MOV.U32 R18, RZ, RZ, -0x1 ;  /* 0xffffffffff127424 */ /* 0x000fe200078e00ff */
[----:B------:R-:W-:Y:S01]  /*aa40*/  SHF.R.U32.HI R0, RZ, 0x1, R24 ;  /* 0x00000001ff007819 */ /* 0x000fe20000011618 */
[----:B------:R-:W-:Y:S01]  /*aa50*/  IMAD.MOV.U32 R19, RZ, RZ, -0x1 ;  /* 0xffffffffff137424 */ /* 0x000fe200078e00ff */
[----:B------:R-:W-:Y:S02]  /*aa60*/  ISETP.GT.U32.AND P0, PT, R24, 0x1, PT ;  /* 0x000000011800780c */ /* 0x000fe40003f04070 */
[----:B------:R-:W-:-:S02]  /*aa70*/  LOP3.LUT R0, R0, 0x1, RZ, 0xc0, !PT ;  /* 0x0000000100007812 */ /* 0x000fc400078ec0ff */
[----:B------:R-:W-:Y:S01]  /*aa80*/  LOP3.LUT R24, R24, 0x1, RZ, 0xc0, !PT ;  /* 0x0000000118187812 */ /* 0x000fe200078ec0ff */
[----:B------:R-:W0:Y:S01]  /*aa90*/  @P2 S2R R3, SR_CgaCtaId ;  /* 0x0000000000032919 */ /* 0x000e220000008800 */
[----:B------:R-:W-:Y:S02]  /*aaa0*/  @P2 MOV R2, 0x400 ;  /* 0x0000040000022802 */ /* 0x000fe40000000f00 */
[----:B------:R-:W-:Y:S01]  /*aab0*/  ISETP.NE.U32.AND P1, PT, R0, 0x1, PT ;  /* 0x000000010000780c */ /* 0x000fe20003f25070 */
[----:B------:R-:W-:Y:S01]  /*aac0*/  IMAD.U32 R0, RZ, RZ, UR38 ;  /* 0x00000026ff007e24 */ /* 0x000fe2000f8e00ff */
[----:B------:R-:W-:Y:S02]  /*aad0*/  PRMT R25, RZ, 0x7610, R25 ;  /* 0x00007610ff197816 */ /* 0x000fe40000000019 */
[----:B------:R-:W-:Y:S02]  /*aae0*/  ISETP.GT.U32.AND P1, PT, R4, 0x1, !P1 ;  /* 0x000000010400780c */ /* 0x000fe40004f24070 */
[----:B------:R-:W-:-:S04]  /*aaf0*/  ISETP.LT.U32.AND P0, PT, R0, 0x2, P0 ;  /* 0x000000020000780c */ /* 0x000fc80000701070 */
[----:B------:R-:W-:-:S04]  /*ab00*/  PLOP3.LUT P0, PT, P1, P0, PT, 0x28, 0x0 ;  /* 0x000000000000781c */ /* 0x000fc80000f00570 */
[----:B------:R-:W-:-:S04]  /*ab10*/  SEL R0, RZ, 0x1, !P0 ;  /* 0x00000001ff007807 */ /* 0x000fc80004000000 */
[----:B------:R-:W-:Y:S02]  /*ab20*/  LOP3.LUT R23, R23, R0, RZ, 0x3c, !PT ;  /* 0x0000000017177212 */ /* 0x000fe400078e3cff */
[----:B------:R-:W-:Y:S02]  /*ab30*/  PRMT R0, RZ, 0x7610, R0 ;  /* 0x00007610ff007816 */ /* 0x000fe40000000000 */
[----:B0-----:R-:W-:-:S04]  /*ab40*/  @P2 LEA R2, R3, R2, 0x18 ;  /* 0x0000000203022211 */ /* 0x001fc800078ec0ff */
[----:B------:R0:W-:Y:S01]  /*ab50*/  @P2 SYNCS.ARRIVE.TRANS64.A1T0 RZ, [R2+URZ+0x58], RZ ;  /* 0x000058ff02ff29a7 */ /* 0x0001e2000810003f */
[----:B------:R-:W-:-:S04]  /*ab60*/  IADD3 R16, P2, R16, UR46, RZ ;  /* 0x0000002e10107c10 */ /* 0x000fc8000ff5e0ff */
[----:B------:R-:W-:Y:S02]  /*ab70*/  IADD3.X R17, R17, UR37, RZ, P2, !PT ;  /* 0x0000002511117c10 */ /* 0x000fe400097fe4ff */
[----:B------:R-:W-:Y:S01]  /*ab80*/  ISETP.GE.U32.AND P1, PT, R16, UR4, PT ;  /* 0x0000000410007c0c */ /* 0x000fe2000bf26070 */
[----:B0-----:R-:W-:-:S03]  /*ab90*/  IMAD.MOV.U32 R2, RZ, RZ, -0x1 ;  /* 0xffffffffff027424 */ /* 0x001fc600078e00ff */
[----:B------:R-:W-:-:S13]  /*aba0*/  ISETP.GE.U32.AND.EX P0, PT, R17, UR5, PT, P1 ;  /* 0x0000000511007c0c */ /* 0x000fda000bf06110 */
[----:B------:R-:W-:Y:S05]  /*abb0*/  @P0 BRA `(.L_x_312) ;  /* 0x00000004005c0947 */ /* 0x000fea0003800000 */
[----:B------:R-:W0:Y:S01]  /*abc0*/  S2UR UR4, SR_CTAID.X ;  /* 0x00000000000479c3 */ /* 0x000e220000002500 */
[----:B------:R-:W-:Y:S01]  /*abd0*/  ULDC.64 UR6, c[0x0][0x628] ;  /* 0x00018a0000067ab9 */ /* 0x000fe20000000a00 */
[----:B------:R-:W-:Y:S01]  /*abe0*/  ULDC UR5, c[0x0][0x150] ;  /* 0x0000540000057ab9 */ /* 0x000fe20000000800 */
[----:B------:R-:W-:Y:S01]  /*abf0*/  ISETP.NE.U32.AND P0, PT, RZ, UR6, PT ;  /* 0x00000006ff007c0c */ /* 0x000fe2000bf05070 */
[----:B------:R-:W-:Y:S01]  /*ac00*/  ULDC UR8, c[0x0][0x630] ;  /* 0x00018c0000087ab9 */ /* 0x000fe20000000800 */
[----:B------:R-:W-:Y:S01]  /*ac10*/  ULDC UR10, c[0x0][0x154] ;  /* 0x00005500000a7ab9 */ /* 0x000fe20000000800 */
[----:B------:R-:W-:Y:S01]  /*ac20*/  IMAD.MOV.U32 R2, RZ, RZ, R16 ;  /* 0x000000ffff027224 */ /* 0x000fe200078e0010 */
[----:B------:R-:W-:Y:S01]  /*ac30*/  ISETP.NE.AND.EX P0, PT, RZ, UR7, PT, P0 ;  /* 0x00000007ff007c0c */ /* 0x000fe2000bf05300 */
[----:B------:R-:W1:Y:S01]  /*ac40*/  S2UR UR9, SR_CTAID.Y ;  /* 0x00000000000979c3 */ /* 0x000e620000002600 */
[----:B------:R-:W-:Y:S01]  /*ac50*/  IMAD.MOV.U32 R3, RZ, RZ, R17 ;  /* 0x000000ffff037224 */ /* 0x000fe200078e0011 */
[----:B0-----:R-:W-:-:S05]  /*ac60*/  I2FP.F32.U32 R0, UR4 ;  /* 0x0000000400007c45 */ /* 0x001fca0008201000 */
[----:B------:R-:W-:-:S05]  /*ac70*/  FMUL R8, R0, UR5 ;  /* 0x0000000500087c20 */ /* 0x000fca0008400000 */
[----:B------:R-:W-:Y:S05]  /*ac80*/  @!P0 BRA `(.L_x_313) ;  /* 0x0000000000288947 */ /* 0x000fea0003800000 */
[----:B------:R-:W-:Y:S02]  /*ac90*/  ULDC UR5, c[0x0][0x634] ;  /* 0x00018d0000057ab9 */ /* 0x000fe40000000800 */
[----:B------:R-:W-:-:S05]  /*aca0*/  IADD3 R7, P0, R16, UR5, RZ ;  /* 0x0000000510077c10 */ /* 0x000fca000ff1e0ff */
[----:B------:R-:W-:-:S04]  /*acb0*/  IMAD.X R9, RZ, RZ, R17, P0 ;  /* 0x000000ffff097224 */ /* 0x000fc800000e0611 */
[----:B------:R-:W-:-:S04]  /*acc0*/  IMAD.WIDE.U32 R4, R9, UR6, RZ ;  /* 0x0000000609047c25 */ /* 0x000fc8000f8e00ff */
[----:B------:R-:W-:-:S04]  /*acd0*/  IMAD.WIDE.U32 R4, P0, R7, UR7, R4 ;  /* 0x0000000707047c25 */ /* 0x000fc8000f800004 */
[----:B------:R-:W-:-:S04]  /*ace0*/  IMAD.WIDE.U32 R6, R7, UR6, RZ ;  /* 0x0000000607067c25 */ /* 0x000fc8000f8e00ff */
[----:B------:R-:W-:Y:S01]  /*acf0*/  IMAD.X R3, RZ, RZ, RZ, P0 ;  /* 0x000000ffff037224 */ /* 0x000fe200000e06ff */
[----:B------:R-:W-:Y:S01]  /*ad00*/  IADD3 RZ, P0, R7, R4, RZ ;  /* 0x0000000407ff7210 */ /* 0x000fe20007f1e0ff */
[----:B------:R-:W-:-:S04]  /*ad10*/  IMAD.MOV.U32 R2, RZ, RZ, R5 ;  /* 0x000000ffff027224 */ /* 0x000fc800078e0005 */
[----:B------:R-:W-:-:S08]  /*ad20*/  IMAD.WIDE.U32.X R2, R9, UR7, R2, P0 ;  /* 0x0000000709027c25 */ /* 0x000fd000080e0402 */
.L_x_313:
[--C-:B------:R-:W-:Y:S01]  /*ad30*/  SHF.R.U64 R19, R2, UR8, R3.reuse ;  /* 0x0000000802137c19 */ /* 0x100fe20008001203 */
[----:B------:R-:W0:Y:S01]  /*ad40*/  F2I.U32.TRUNC.NTZ R8, R8 ;  /* 0x0000000800087305 */ /* 0x000e22000020f000 */
[----:B------:R-:W-:Y:S01]  /*ad50*/  SHF.R.U32.HI R0, RZ, UR8, R3 ;  /* 0x00000008ff007c19 */ /* 0x000fe20008011603 */
[----:B------:R-:W-:Y:S01]  /*ad60*/  ULDC.64 UR6, c[0x0][0x620] ;  /* 0x0001880000067ab9 */ /* 0x000fe20000000a00 */
[----:B------:R-:W-:Y:S01]  /*ad70*/  IADD3 R5, P0, RZ, -R19, RZ ;  /* 0x80000013ff057210 */ /* 0x000fe20007f1e0ff */
[----:B------:R-:W-:Y:S01]  /*ad80*/  ULDC.64 UR12, c[0x0][0x640] ;  /* 0x00019000000c7ab9 */ /* 0x000fe20000000a00 */
[----:B-1----:R-:W-:Y:S01]  /*ad90*/  I2FP.F32.U32 R2, UR9 ;  /* 0x0000000900027c45 */ /* 0x002fe20008201000 */
[----:B------:R-:W-:Y:S01]  /*ada0*/  ULDC UR8, c[0x0][0x618] ;  /* 0x0001860000087ab9 */ /* 0x000fe20000000800 */
[----:B------:R-:W-:Y:S01]  /*adb0*/  ULDC UR11, c[0x0][0x648] ;  /* 0x00019200000b7ab9 */ /* 0x000fe20000000800 */
[----:B------:R-:W-:Y:S01]  /*adc0*/  IMAD.X R0, RZ, RZ, ~R0, P0 ;  /* 0x000000ffff007224 */ /* 0x000fe200000e0e00 */
[----:B------:R-:W-:Y:S01]  /*add0*/  ISETP.NE.U32.AND P0, PT, RZ, UR12, PT ;  /* 0x0000000cff007c0c */ /* 0x000fe2000bf05070 */
[----:B------:R-:W-:Y:S01]  /*ade0*/  FMUL R4, R2, UR10 ;  /* 0x0000000a02047c20 */ /* 0x000fe20008400000 */
[----:B------:R-:W-:Y:S01]  /*adf0*/  IMAD.WIDE.U32 R2, R5, UR6, R16 ;  /* 0x0000000605027c25 */ /* 0x000fe2000f8e0010 */
[----:B------:R-:W-:Y:S01]  /*ae00*/  ULDC UR10, c[0x0][0x658] ;  /* 0x00019600000a7ab9 */ /* 0x000fe20000000800 */
[----:B------:R-:W-:-:S02]  /*ae10*/  ISETP.NE.AND.EX P0, PT, RZ, UR13, PT, P0 ;  /* 0x0000000dff007c0c */ /* 0x000fc4000bf05300 */
[----:B------:R-:W-:Y:S01]  /*ae20*/  IMAD R0, R0, UR6, RZ ;  /* 0x0000000600007c24 */ /* 0x000fe2000f8e02ff */
[----:B------:R-:W1:Y:S01]  /*ae30*/  F2I.U32.TRUNC.NTZ R4, R4 ;  /* 0x0000000400047305 */ /* 0x000e62000020f000 */
[----:B0-----:R-:W-:Y:S01]  /*ae40*/  R2UR UR5, R8 ;  /* 0x00000000080572ca */ /* 0x001fe200000e0000 */
[----:B------:R-:W-:Y:S01]  /*ae50*/  ULDC UR6, c[0x0][0x144] ;  /* 0x0000510000067ab9 */ /* 0x000fe20000000800 */
[----:B------:R-:W-:-:S04]  /*ae60*/  IMAD R5, R5, UR7, R0 ;  /* 0x0000000705057c24 */ /* 0x000fc8000f8e0200 */
[----:B------:R-:W-:-:S05]  /*ae70*/  IMAD.IADD R3, R3, 0x1, R5 ;  /* 0x0000000103037824 */ /* 0x000fca00078e0205 */
[--C-:B------:R-:W-:Y:S02]  /*ae80*/  SHF.R.U64 R8, R2, UR8, R3.reuse ;  /* 0x0000000802087c19 */ /* 0x100fe40008001203 */
[----:B------:R-:W-:Y:S01]  /*ae90*/  SHF.R.U32.HI R3, RZ, UR8, R3 ;  /* 0x00000008ff037c19 */ /* 0x000fe20008011603 */
[----:B------:R-:W-:Y:S01]  /*aea0*/  ULDC UR8, c[0x0][0x608] ;  /* 0x0001820000087ab9 */ /* 0x000fe20000000800 */
[----:B-1----:R-:W-:Y:S01]  /*aeb0*/  R2UR UR7, R4 ;  /* 0x00000000040772ca */ /* 0x002fe200000e0000 */
[----:B------:R-:W-:Y:S01]  /*aec0*/  UIADD3 UR5, -UR5, URZ, URZ ;  /* 0x0000003f05057290 */ /* 0x000fe2000fffe13f */
[--C-:B------:R-:W-:Y:S02]  /*aed0*/  SHF.R.U64 R0, R8, UR8, R3.reuse ;  /* 0x0000000808007c19 */ /* 0x100fe40008001203 */
[----:B------:R-:W-:Y:S01]  /*aee0*/  SHF.R.U32.HI R3, RZ, UR8, R3 ;  /* 0x00000008ff037c19 */ /* 0x000fe20008011603 */
[----:B------:R-:W-:-:S03]  /*aef0*/  ULDC UR8, c[0x0][0x148] ;  /* 0x0000520000087ab9 */ /* 0x000fc60000000800 */
[--C-:B------:R-:W-:Y:S02]  /*af00*/  SHF.R.U64 R11, R0, UR10, R3.reuse ;  /* 0x0000000a000b7c19 */ /* 0x100fe40008001203 */
[----:B------:R-:W-:-:S03]  /*af10*/  SHF.R.U32.HI R3, RZ, UR10, R3 ;  /* 0x0000000aff037c19 */ /* 0x000fc60008011603 */
[----:B------:R-:W-:Y:S01]  /*af20*/  IMAD.MOV.U32 R2, RZ, RZ, R11 ;  /* 0x000000ffff027224 */ /* 0x000fe200078e000b */
[----:B------:R-:W-:Y:S06]  /*af30*/  @!P0 BRA `(.L_x_314) ;  /* 0x0000000000288947 */ /* 0x000fec0003800000 */
        /* <DEDUP_REMOVED lines=10> */
.L_x_314:
[----:B------:R-:W-:Y:S01]  /*afe0*/  UISETP.NE.AND UP0, UPT, UR45, URZ, UPT ;  /* 0x0000003f2d00728c */ /* 0x000fe2000bf05270 */
[----:B------:R-:W-:Y:S01]  /*aff0*/  SHF.R.U64 R3, R2, UR11, R3 ;  /* 0x0000000b02037c19 */ /* 0x000fe20008001203 */
[----:B------:R-:W-:Y:S01]  /*b000*/  UIADD3 UR7, -UR7, URZ, URZ ;  /* 0x0000003f07077290 */ /* 0x000fe2000fffe13f */
[----:B------:R-:W-:Y:S01]  /*b010*/  LOP3.LUT R0, R0, UR54, RZ, 0xc0, !PT ;  /* 0x0000003600007c12 */ /* 0x000fe2000f8ec0ff */
[----:B------:R-:W-:Y:S02]  /*b020*/  UIMAD UR4, UR6, UR5, UR4 ;  /* 0x00000005060472a4 */ /* 0x000fe4000f8e0204 */
[----:B------:R-:W-:Y:S01]  /*b030*/  IMAD.MOV R2, RZ, RZ, -R3 ;  /* 0x000000ffff027224 */ /* 0x000fe200078e0a03 */
[----:B------:R-:W-:Y:S01]  /*b040*/  ULDC UR5, c[0x0][0x610] ;  /* 0x0001840000057ab9 */ /* 0x000fe20000000800 */
[----:B------:R-:W-:Y:S01]  /*b050*/  IMAD R18, R3, UR53, R0 ;  /* 0x0000003503127c24 */ /* 0x000fe2000f8e0200 */
[----:B------:R-:W-:Y:S01]  /*b060*/  LOP3.LUT R3, R8, UR55, RZ, 0xc0, !PT ;  /* 0x0000003708037c12 */ /* 0x000fe2000f8ec0ff */
[----:B------:R-:W-:Y:S01]  /*b070*/  IMAD.U32 R5, RZ, RZ, UR5 ;  /* 0x00000005ff057e24 */ /* 0x000fe2000f8e00ff */
[----:B------:R-:W-:Y:S01]  /*b080*/  @UP0 UIMAD UR4, UR8, UR7, UR9 ;  /* 0x00000007080402a4 */ /* 0x000fe2000f8e0209 */
[----:B------:R-:W-:Y:S01]  /*b090*/  PLOP3.LUT P0, PT, PT, PT, UP0, 0x40, 0x0 ;  /* 0x000000000000781c */ /* 0x000fe20003f0e808 */
[----:B------:R-:W-:Y:S01]  /*b0a0*/  ULDC UR5, c[0x0][0x638] ;  /* 0x00018e0000057ab9 */ /* 0x000fe20000000800 */
[----:B------:R-:W-:Y:S01]  /*b0b0*/  PLOP3.LUT P1, PT, PT, PT, UP0, 0x40, 0x0 ;  /* 0x000000000000781c */ /* 0x000fe20003f2e808 */
[----:B------:R-:W-:-:S02]  /*b0c0*/  IMAD R0, R2, UR5, R11 ;  /* 0x0000000502007c24 */ /* 0x000fc4000f8e020b */
[----:B------:R-:W-:Y:S01]  /*b0d0*/  IMAD R18, R18, R5, UR4 ;  /* 0x0000000412127e24 */ /* 0x000fe2000f8e0205 */
[----:B------:R-:W-:Y:S02]  /*b0e0*/  ULDC UR4, c[0x0][0x600] ;  /* 0x0001800000047ab9 */ /* 0x000fe40000000800 */
[----:B------:R-:W-:Y:S02]  /*b0f0*/  IMAD R3, R0, UR4, R3 ;  /* 0x0000000400037c24 */ /* 0x000fe4000f8e0203 */
[----:B------:R-:W-:-:S03]  /*b100*/  IMAD.MOV.U32 R0, RZ, RZ, 0x1 ;  /* 0x00000001ff007424 */ /* 0x000fc600078e00ff */
[----:B------:R-:W-:Y:S02]  /*b110*/  SEL R2, R3, R18, P0 ;  /* 0x0000001203027207 */ /* 0x000fe40000000000 */
[----:B------:R-:W-:-:S07]  /*b120*/  SEL R18, R18, R3, P1 ;  /* 0x0000000312127207 */ /* 0x000fce0000800000 */
.L_x_312:
[----:B------:R-:W-:Y:S05]  /*b130*/  BSYNC B0 ;  /* 0x0000000000007941 */ /* 0x000fea0003800000 */
.L_x_311:
[----:B------:R-:W-:-:S13]  /*b140*/  LOP3.LUT P0, RZ, R0, 0xff, RZ, 0xc0, !PT ;  /* 0x000000ff00ff7812 */ /* 0x000fda000780c0ff */
[----:B------:R-:W-:Y:S05]  /*b150*/  @P0 BRA `(.L_x_315) ;  /* 0xffffffec00d00947 */ /* 0x000fea000383ffff */
[----:B------:R-:W-:Y:S05]  /*b160*/  BSYNC B7 ;  /* 0x0000000000077941 */ /* 0x000fea0003800000 */
.L_x_301:
[----:B------:R-:W-:-:S03]  /*b170*/  UMOV UR4, 0xffffffff ;  /* 0xffffffff00047882 */ /* 0x000fc60000000000 */
[----:B------:R-:W-:Y:S05]  /*b180*/  BRA.DIV UR4, `(.L_x_316) ;  /* 0x0000000604307947 */ /* 0x000fea000b800000 */
[----:B------:R-:W-:-:S13]  /*b190*/  ELECT P6, URZ, PT ;  /* 0x00000000003f782f */ /* 0x000fda00038c0000 */
.L_x_332:
[----:B------:R-:W-:Y:S04]  /*b1a0*/  BSSY B0, `(.L_x_317) ;  /* 0x000001a000007945 */ /* 0x000fe80003800000 */
[----:B------:R-:W-:Y:S05]  /*b1b0*/  @!P6 BRA `(.L_x_318) ;  /* 0x000000000060e947 */ /* 0x000fea0003800000 */
[----:B------:R-:W-:-:S04]  /*b1c0*/  ULOP3.LUT UR4, UR39, 0x2, URZ, 0xfc, !UPT ;  /* 0x0000000227047892 */ /* 0x000fc8000f8efc3f */
[----:B------:R-:W-:-:S06]  /*b1d0*/  UISETP.NE.AND UP0, UPT, UR4, 0x3, UPT ;  /* 0x000000030400788c */ /* 0x000fcc000bf05270 */
[----:B------:R-:W-:-:S13]  /*b1e0*/  PLOP3.LUT P0, PT, PT, PT, UP0, 0x80, 0x0 ;  /* 0x000000000000781c */ /* 0x000fda0003f0f008 */
[----:B------:R-:W-:Y:S05]  /*b1f0*/  @!P0 BRA `(.L_x_319) ;  /* 0x0000000000048947 */ /* 0x000fea0003800000 */
[----:B------:R-:W-:Y:S01]  /*b200*/  BPT.TRAP 0x1 ;  /* 0x000000040000795c */ /* 0x000fe20000300000 */
.L_x_319:
[----:B------:R-:W0:Y:S01]  /*b210*/  S2R R3, SR_CgaCtaId ;  /* 0x0000000000037919 */ /* 0x000e220000008800 */
[----:B------:R-:W-:Y:S02]  /*b220*/  MOV R0, 0x400 ;  /* 0x0000040000007802 */ /* 0x000fe40000000f00 */
[----:B------:R-:W-:Y:S02]  /*b230*/  SHF.L.U32 R2, R23, 0x1f, RZ ;  /* 0x0000001f17027819 */ /* 0x000fe400000006ff */
[----:B0-----:R-:W-:-:S05]  /*b240*/  LEA R3, R3, R0, 0x18 ;  /* 0x0000000003037211 */ /* 0x001fca00078ec0ff */
[----:B------:R-:W-:-:S04]  /*b250*/  VIADD R3, R3, 0x10 ;  /* 0x0000001003037836 */ /* 0x000fc80000000000 */
[C---:B------:R-:W-:Y:S02]  /*b260*/  IMAD R5, R24.reuse, 0x8, R3 ;  /* 0x0000000818057824 */ /* 0x040fe400078e0203 */
[----:B------:R-:W-:Y:S02]  /*b270*/  VIADD R24, R24, 0x1 ;  /* 0x0000000118187836 */ /* 0x000fe40000000000 */
[----:B------:R-:W0:Y:S03]  /*b280*/  SYNCS.PHASECHK.TRANS64.TRYWAIT P0, [R5+URZ], R2 ;  /* 0x00000002050075a7 */ /* 0x000e26000800017f */
[----:B------:R-:W-:-:S04]  /*b290*/  ISETP.NE.AND P1, PT, R24, 0x2, PT ;  /* 0x000000021800780c */ /* 0x000fc80003f25270 */
[----:B------:R-:W-:Y:S02]  /*b2a0*/  SEL R0, RZ, 0x1, P1 ;  /* 0x00000001ff007807 */ /* 0x000fe40000800000 */
[----:B------:R-:W-:Y:S02]  /*b2b0*/  SEL R24, R24, RZ, P1 ;  /* 0x000000ff18187207 */ /* 0x000fe40000800000 */
[----:B------:R-:W-:Y:S01]  /*b2c0*/  LOP3.LUT R0, R23, R0, RZ, 0x3c, !PT ;  /* 0x0000000017007212 */ /* 0x000fe200078e3cff */
[----:B0-----:R-:W-:Y:S06]  /*b2d0*/  @!P0 BRA `(.L_x_320) ;  /* 0x0000000000fc8947 */ /* 0x001fec0003800000 */
.L_x_333:
[----:B------:R-:W-:Y:S01]  /*b2e0*/  IMAD R3, R24, 0x8, R3 ;  /* 0x0000000818037824 */ /* 0x000fe200078e0203 */
[----:B------:R-:W-:-:S07]  /*b2f0*/  SHF.L.U32 R0, R0, 0x1f, RZ ;  /* 0x0000001f00007819 */ /* 0x000fce00000006ff */
.L_x_321:
[----:B-1----:R1:W2:Y:S02]  /*b300*/  SYNCS.PHASECHK.TRANS64.TRYWAIT P0, [R3+URZ], R0 ;  /* 0x00000000030075a7 */ /* 0x0022a4000800017f */
[----:B--2---:R-:W-:Y:S05]  /*b310*/  @!P0 NANOSLEEP.SYNCS 0x989680 ;  /* 0x009896800000895d */ /* 0x004fea0003900000 */
[----:B------:R-:W2:Y:S02]  /*b320*/  @!P0 SYNCS.PHASECHK.TRANS64 P0, [R3+URZ], R0 ;  /* 0x00000000030085a7 */ /* 0x000ea4000800007f */
[----:B--2---:R-:W-:Y:S05]  /*b330*/  @!P0 BRA `(.L_x_321) ;  /* 0xfffffffc00f08947 */ /* 0x004fea000383ffff */
.L_x_318:
[----:B------:R-:W-:Y:S05]  /*b340*/  BSYNC B0 ;  /* 0x0000000000007941 */ /* 0x000fea0003800000 */
.L_x_317:
[----:B------:R-:W-:Y:S05]  /*b350*/  EXIT ;  /* 0x000000000000794d */ /* 0x000fea0003800000 */
.L_x_14:
[----:B0-----:R-:W-:-:S04]  /*b360*/  IMAD.U32 R3, RZ, RZ, UR44 ;  /* 0x0000002cff037e24 */ /* 0x001fc8000f8e00ff */
[----:B------:R0:W1:Y:S03]  /*b370*/  SYNCS.PHASECHK.TRANS64.TRYWAIT P0, [R3+URZ], R0 ;  /* 0x00000000030075a7 */ /* 0x000066000800017f */
[----:B-1----:R-:W-:Y:S05]  /*b380*/  @!P0 NANOSLEEP.SYNCS 0x989680 ;  /* 0x009896800000895d */ /* 0x002fea0003900000 */
[----:B------:R-:W1:Y:S02]  /*b390*/  @!P0 SYNCS.PHASECHK.TRANS64 P0, [R3+URZ], R0 ;  /* 0x00000000030085a7 */ /* 0x000e64000800007f */
[----:B-1----:R-:W-:Y:S05]  /*b3a0*/  @!P0 BRA `(.L_x_14) ;  /* 0xfffffffc00ec8947 */ /* 0x002fea000383ffff */
[----:B------:R-:W-:Y:S05]  /*b3b0*/  BRA `(.L_x_322) ;  /* 0xffffff6000787947 */ /* 0x000fea000383ffff */
.L_x_18:
[----:B------:R-:W-:Y:S01]  /*b3c0*/  CS2R R12, SRZ ;  /* 0x00000000000c7805 */ /* 0x000fe2000001ff00 */
[----:B------:R-:W-:Y:S02]  /*b3d0*/  IMAD.MOV.U32 R11, RZ, RZ, 0x1f ;  /* 0x0000001fff0b7424 */ /* 0x000fe400078e00ff */
[----:B------:R-:W-:-:S07]  /*b3e0*/  IMAD.MOV.U32 R15, RZ, RZ, -0x1 ;  /* 0xffffffffff0f7424 */ /* 0x000fce00078e00ff */
[----:B-----5:R-:W-:Y:S05]  /*b3f0*/  WARPSYNC.COLLECTIVE R15, `(.L_x_323) ;  /* 0x000000000f087348 */ /* 0x020fea0003c00000 */
[----:B------:R0:W1:Y:S02]  /*b400*/  SHFL.IDX P6, R14, R13, R12, R11 ;  /* 0x0000000c0d0e7389 */ /* 0x00006400000c000b */
[----:B01---5:R-:W-:Y:S01]  /*b410*/  ENDCOLLECTIVE ;  /* 0x000000000000791b */ /* 0x023fe20003800000 */
.L_x_323:
[----:B------:R-:W-:Y:S05]  /*b420*/  BRA `(.L_x_324) ;  /* 0xffffff6400487947 */ /* 0x000fea000383ffff */
.L_x_22:
[----:B-1----:R1:W2:Y:S02]  /*b430*/  SYNCS.PHASECHK.TRANS64.TRYWAIT P1, [R3+URZ], R0 ;  /* 0x00000000030075a7 */ /* 0x0022a4000802017f */
[----:B--2---:R-:W-:Y:S05]  /*b440*/  @!P1 NANOSLEEP.SYNCS 0x989680 ;  /* 0x009896800000995d */ /* 0x004fea0003900000 */
[----:B------:R-:W2:Y:S02]  /*b450*/  @!P1 SYNCS.PHASECHK.TRANS64 P1, [R3+URZ], R0 ;  /* 0x00000000030095a7 */ /* 0x000ea4000802007f */
[----:B--2---:R-:W-:Y:S05]  /*b460*/  @!P1 BRA `(.L_x_22) ;  /* 0xfffffffc00f09947 */ /* 0x004fea000383ffff */
[----:B------:R-:W-:Y:S05]  /*b470*/  BRA `(.L_x_21) ;  /* 0xffffff6400647947 */ /* 0x000fea000383ffff */
.L_x_27:
[----:B0-----:R0:W1:Y:S02]  /*b480*/  SYNCS.PHASECHK.TRANS64.TRYWAIT P1, [R4+URZ], R7 ;  /* 0x00000007040075a7 */ /* 0x001064000802017f */
[----:B-1----:R-:W-:Y:S05]  /*b490*/  @!P1 NANOSLEEP.SYNCS 0x989680 ;  /* 0x009896800000995d */ /* 0x002fea0003900000 */
[----:B------:R-:W1:Y:S02]  /*b4a0*/  @!P1 SYNCS.PHASECHK.TRANS64 P1, [R4+URZ], R7 ;  /* 0x00000007040095a7 */ /* 0x000e64000802007f */
[----:B-1----:R-:W-:Y:S05]  /*b4b0*/  @!P1 BRA `(.L_x_27) ;  /* 0xfffffffc00f09947 */ /* 0x002fea000383ffff */
[----:B------:R-:W-:Y:S05]  /*b4c0*/  BRA `(.L_x_26) ;  /* 0xffffff6c00147947 */ /* 0x000fea000383ffff */
.L_x_35:
[----:B------:R0:W0:Y:S02]  /*b4d0*/  SYNCS.PHASECHK.TRANS64.TRYWAIT P1, [R10+URZ], R13 ;  /* 0x0000000d0a0075a7 */ /* 0x000024000802017f */
[----:B0-----:R-:W-:Y:S05]  /*b4e0*/  @!P1 NANOSLEEP.SYNCS 0x989680 ;  /* 0x009896800000995d */ /* 0x001fea0003900000 */
[----:B------:R-:W0:Y:S02]  /*b4f0*/  @!P1 SYNCS.PHASECHK.TRANS64 P1, [R10+URZ], R13 ;  /* 0x0000000d0a0095a7 */ /* 0x000e24000802007f */
[----:B0-----:R-:W-:Y:S05]  /*b500*/  @!P1 BRA `(.L_x_35) ;  /* 0xfffffffc00f09947 */ /* 0x001fea000383ffff */
[----:B------:R-:W-:Y:S05]  /*b510*/  BRA `(.L_x_34) ;  /* 0xffffff7400007947 */ /* 0x000fea000383ffff */
.L_x_41:
[----:B0-----:R-:W-:-:S04]  /*b520*/  IMAD.U32 R3, RZ, RZ, UR44 ;  /* 0x0000002cff037e24 */ /* 0x001fc8000f8e00ff */
[----:B------:R0:W2:Y:S03]  /*b530*/  SYNCS.PHASECHK.TRANS64.TRYWAIT P0, [R3+URZ+0x10], R0 ;  /* 0x00001000030075a7 */ /* 0x0000a6000800017f */
[----:B--2---:R-:W-:Y:S05]  /*b540*/  @!P0 NANOSLEEP.SYNCS 0x989680 ;  /* 0x009896800000895d */ /* 0x004fea0003900000 */
[----:B------:R-:W2:Y:S02]  /*b550*/  @!P0 SYNCS.PHASECHK.TRANS64 P0, [R3+URZ+0x10], R0 ;  /* 0x00001000030085a7 */ /* 0x000ea4000800007f */
[----:B--2---:R-:W-:Y:S05]  /*b560*/  @!P0 BRA `(.L_x_41) ;  /* 0xfffffffc00ec8947 */ /* 0x004fea000383ffff */
[----:B------:R-:W-:Y:S05]  /*b570*/  BRA `(.L_x_325) ;  /* 0xffffff7c00447947 */ /* 0x000fea000383ffff */
.L_x_302:
[----:B------:R-:W-:Y:S01]  /*b580*/  BSSY B0, `(.L_x_326) ;  /* 0x0000006000007945 */ /* 0x000fe20003800000 */
[----:B------:R-:W-:-:S07]  /*b590*/  IMAD.MOV.U32 R15, RZ, RZ, -0x1 ;  /* 0xffffffffff0f7424 */ /* 0x000fce00078e00ff */
[----:B-----5:R-:W-:Y:S05]  /*b5a0*/  WARPSYNC.COLLECTIVE R15, `(.L_x_327) ;  /* 0x000000000f0c7348 */ /* 0x020fea0003c00000 */
[----:B------:R-:W-:Y:S02]  /*b5b0*/  ELECT P6, UR62, PT ;  /* 0x00000000003e782f */ /* 0x000fe400038c0000 */
[----:B------:R-:W-:Y:S01]  /*b5c0*/  MOV R14, UR62 ;  /* 0x0000003e000e7c02 */ /* 0x000fe20008000f00 */
[----:B-----5:R-:W-:Y:S10]  /*b5d0*/  ENDCOLLECTIVE ;  /* 0x000000000000791b */ /* 0x020ff40003800000 */
.L_x_327:
[----:B------:R-:W-:Y:S05]  /*b5e0*/  BSYNC B0 ;  /* 0x0000000000007941 */ /* 0x000fea0003800000 */
.L_x_326:
[----:B------:R-:W-:Y:S05]  /*b5f0*/  BRA `(.L_x_328) ;  /* 0xffffffe800b47947 */ /* 0x000fea000383ffff */
.L_x_307:
[----:B0-----:R0:W2:Y:S02]  /*b600*/  SYNCS.PHASECHK.TRANS64.TRYWAIT P0, [R6+URZ+0x10], R3 ;  /* 0x00001003060075a7 */ /* 0x0010a4000800017f */
[----:B--2---:R-:W-:Y:S05]  /*b610*/  @!P0 NANOSLEEP.SYNCS 0x989680 ;  /* 0x009896800000895d */ /* 0x004fea0003900000 */
[----:B------:R-:W2:Y:S02]  /*b620*/  @!P0 SYNCS.PHASECHK.TRANS64 P0, [R6+URZ+0x10], R3 ;  /* 0x00001003060085a7 */ /* 0x000ea4000800007f */
[----:B--2---:R-:W-:Y:S05]  /*b630*/  @!P0 BRA `(.L_x_307) ;  /* 0xfffffffc00f08947 */ /* 0x004fea000383ffff */
[----:B------:R-:W-:Y:S05]  /*b640*/  BRA `(.L_x_329) ;  /* 0xffffffec00a47947 */ /* 0x000fea000383ffff */
.L_x_316:
[----:B------:R-:W-:Y:S01]  /*b650*/  BSSY B0, `(.L_x_330) ;  /* 0x0000006000007945 */ /* 0x000fe20003800000 */
[----:B------:R-:W-:-:S07]  /*b660*/  IMAD.MOV.U32 R15, RZ, RZ, -0x1 ;  /* 0xffffffffff0f7424 */ /* 0x000fce00078e00ff */
[----:B-----5:R-:W-:Y:S05]  /*b670*/  WARPSYNC.COLLECTIVE R15, `(.L_x_331) ;  /* 0x000000000f0c7348 */ /* 0x020fea0003c00000 */
[----:B------:R-:W-:Y:S02]  /*b680*/  ELECT P6, UR62, PT ;  /* 0x00000000003e782f */ /* 0x000fe400038c0000 */
[----:B------:R-:W-:Y:S01]  /*b690*/  MOV R14, UR62 ;  /* 0x0000003e000e7c02 */ /* 0x000fe20008000f00 */
[----:B-----5:R-:W-:Y:S10]  /*b6a0*/  ENDCOLLECTIVE ;  /* 0x000000000000791b */ /* 0x020ff40003800000 */
.L_x_331:
[----:B------:R-:W-:Y:S05]  /*b6b0*/  BSYNC B0 ;  /* 0x0000000000007941 */ /* 0x000fea0003800000 */
.L_x_330:
[----:B------:R-:W-:Y:S05]  /*b6c0*/  BRA `(.L_x_332) ;  /* 0xfffffff800b47947 */ /* 0x000fea000383ffff */
.L_x_320:
[----:B0-----:R0:W1:Y:S02]  /*b6d0*/  SYNCS.PHASECHK.TRANS64.TRYWAIT P0, [R5+URZ], R2 ;  /* 0x00000002050075a7 */ /* 0x001064000800017f */
[----:B-1----:R-:W-:Y:S05]  /*b6e0*/  @!P0 NANOSLEEP.SYNCS 0x989680 ;  /* 0x009896800000895d */ /* 0x002fea0003900000 */
[----:B------:R-:W1:Y:S02]  /*b6f0*/  @!P0 SYNCS.PHASECHK.TRANS64 P0, [R5+URZ], R2 ;  /* 0x00000002050085a7 */ /* 0x000e64000800007f */
[----:B-1----:R-:W-:Y:S05]  /*b700*/  @!P0 BRA `(.L_x_320) ;  /* 0xfffffffc00f08947 */ /* 0x002fea000383ffff */
[----:B------:R-:W-:Y:S05]  /*b710*/  BRA `(.L_x_333) ;  /* 0xfffffff800f07947 */ /* 0x000fea000383ffff */
.L_x_334:
[----:B------:R-:W-:-:S00]  /*b720*/  BRA `(.L_x_334) ;  /* 0xfffffffc00fc7947 */ /* 0x000fc0000383ffff */
[----:B------:R-:W-:-:S00]  /*b730*/  NOP ;  /* 0x0000000000007918 */ /* 0x000fc00000000000 */
        /* <DEDUP_REMOVED lines=12> */
.L_x_335:


//--------------------- .nv.global.init           --------------------------
	.section	.nv.global.init,"aw",@progbits
.nv.global.init:
	.type		$str$24,@object
	.size		$str$24,($str$25 - $str$24)
$str$24:
        /*0000*/ 	.byte	0x28, 0x61, 0x64, 0x64, 0x72, 0x65, 0x73, 0x73, 0x20, 0x26, 0x20, 0x6d, 0x61, 0x73, 0x6b, 0x29
        /*0010*/ 	.byte	0x20, 0x3d, 0x3d, 0x20, 0x30, 0x00
	.type		$str$25,@object
	.size		$str$25,(__unnamed_1 - $str$25)
$str$25:
        /*0016*/ 	.byte	0x2f, 0x74, 0x6d, 0x70, 0x2f, 0x63, 0x75, 0x74, 0x6c, 0x61, 0x73, 0x73, 0x5f, 0x73, 0x77, 0x65
        /*0026*/ 	.byte	0x65, 0x70, 0x5f, 0x73, 0x72, 0x63, 0x2f, 0x69, 0x6e, 0x63, 0x6c, 0x75, 0x64, 0x65, 0x2f, 0x63
        /*0036*/ 	.byte	0x75, 0x74, 0x65, 0x2f, 0x70, 0x6f, 0x69, 0x6e, 0x74, 0x65, 0x72, 0x5f, 0x66, 0x6c, 0x61, 0x67
        /*0046*/ 	.byte	0x67, 0x65, 0x64, 0x2e, 0x68, 0x70, 0x70, 0x00
	.type		__unnamed_1,@object
	.size		__unnamed_1,(__unnamed_2 - __unnamed_1)
__unnamed_1:
        /*004e*/ 	.byte	0x61, 0x75, 0x74, 0x6f, 0x20, 0x63, 0x75, 0x74, 0x65, 0x3a, 0x3a, 0x61, 0x73, 0x5f, 0x70, 0x6f
        /* <DEDUP_REMOVED lines=27> */
        /*020e*/ 	.byte	0x30, 0x39, 0x36, 0x3e, 0x3e, 0x3e, 0x3e, 0x3e, 0x20, 0x26, 0x5d, 0x00
	.type		__unnamed_2,@object
	.size		__unnamed_2,(.L_1 - __unnamed_2)
__unnamed_2:
        /* <DEDUP_REMOVED lines=29> */
        /*03ea*/ 	.byte	0x5d, 0x00
.L_1:


//--------------------- .nv.shared._ZN7cutlass13device_kernelINS_4gemm6kernel13GemmUniversalIN4cute5tupleIJiiiiEEENS1_10collective13CollectiveMmaINS1_39MainloopSm90TmaGmmaRmemAWarpSpecializedILi2ENS5_IJNS4_1CILi1EEESB_SB_EEENS1_32KernelTmaWarpSpecializedPingpongEEENS5_IJNSA_ILi64EEENSA_ILi256EEESF_EEEfNS5_IJlSB_lEEEfNS5_IJSB_llEEENS4_8TiledMMAINS4_8MMA_AtomIJNS4_4SM904GMMA30MMA_64x256x8_F32TF32TF32_RS_TNILNSN_7ScaleInE1ELSP_1EEEEEENS4_6LayoutISC_NS5_IJNSA_ILi0EEEST_ST_EEEEENS5_IJNS4_10UnderscoreESW_SW_EEEEENS4_13SM90_TMA_LOADENS4_14ComposedLayoutINS4_7SwizzleILi3ELi4ELi3EEENS4_18smem_ptr_flag_bitsILi32EEENSS_INS5_IJNSA_ILi8EEENSA_ILi32EEEEEENS5_IJS16_SB_EEEEEEEvNS4_8identityESZ_NS10_INS11_ILi1ELi4ELi3EEES14_NSS_INS5_IJS15_S15_EEENS5_IJSB_S15_EEEEEEENS4_9Copy_AtomIJNS4_39AutoVectorizingCopyWithAssumedAlignmentILi128EEEfEEES1B_EENS_8epilogue10collective6detail29Sm90TmaWarpSpecializedAdapterINS1N_15DefaultEpilogueIfSI_SI_NS1M_6thread17LinearCombinationIfLi1EffLNS1R_9ScaleType4KindE0ELNS_15FloatRoundStyleE2EfEENS1_15EpilogueDefaultEEEEEvvEEEEvNT_6ParamsE --------------------------
	.section	.nv.shared._ZN7cutlass13device_kernelINS_4gemm6kernel13GemmUniversalIN4cute5tupleIJiiiiEEENS1_10collective13CollectiveMmaINS1_39MainloopSm90TmaGmmaRmemAWarpSpecializedILi2ENS5_IJNS4_1CILi1EEESB_SB_EEENS1_32KernelTmaWarpSpecializedPingpongEEENS5_IJNSA_ILi64EEENSA_ILi256EEESF_EEEfNS5_IJlSB_lEEEfNS5_IJSB_llEEENS4_8TiledMMAINS4_8MMA_AtomIJNS4_4SM904GMMA30MMA_64x256x8_F32TF32TF32_RS_TNILNSN_7ScaleInE1ELSP_1EEEEEENS4_6LayoutISC_NS5_IJNSA_ILi0EEEST_ST_EEEEENS5_IJNS4_10UnderscoreESW_SW_EEEEENS4_13SM90_TMA_LOADENS4_14ComposedLayoutINS4_7SwizzleILi3ELi4ELi3EEENS4_18smem_ptr_flag_bitsILi32EEENSS_INS5_IJNSA_ILi8EEENSA_ILi32EEEEEENS5_IJS16_SB_EEEEEEEvNS4_8identityESZ_NS10_INS11_ILi1ELi4ELi3EEES14_NSS_INS5_IJS15_S15_EEENS5_IJSB_S15_EEEEEEENS4_9Copy_AtomIJNS4_39AutoVectorizingCopyWithAssumedAlignmentILi128EEEfEEES1B_EENS_8epilogue10collective6detail29Sm90TmaWarpSpecializedAdapterINS1N_15DefaultEpilogueIfSI_SI_NS1M_6thread17LinearCombinationIfLi1EffLNS1R_9ScaleType4KindE0ELNS_15FloatRoundStyleE2EfEENS1_15EpilogueDefaultEEEEEvvEEEEvNT_6ParamsE,"aw",@nobits
	.sectionflags	@""
	.align	16
	.zero		1024


//--------------------- .nv.shared.reserved.0     --------------------------
	.section	.nv.shared.reserved.0,"aw",@nobits
	.weak		__nv_reservedSMEM_offset_0_alias
	.size		__nv_reservedSMEM_offset_0_alias, 0, 0
	.other		__nv_reservedSMEM_offset_0_alias,@"STO_CUDA_RESERVED_SHARED STV_DEFAULT"
__nv_reservedSMEM_offset_0_alias:
	.zero		0


//--------------------- .nv.global                --------------------------
	.section	.nv.global,"aw",@nobits
.nv.global:
	.type		_ZN40_INTERNAL_78ed1c74_4_k_cu_da56c359_346754cute1_E,@object
	.size		_ZN40_INTERNAL_78ed1c74_4_k_cu_da56c359_346754cute1_E,(_ZN40_INTERNAL_78ed1c74_4_k_cu_da56c359_346754cuda3std3__45__cpo6cbeginE - _ZN40_INTERNAL_78ed1c74_4_k_cu_da56c359_346754cute1_E)
_ZN40_INTERNAL_78ed1c74_4_k_cu_da56c359_346754cute1_E:
	.zero		1
	.type		_ZN40_INTERNAL_78ed1c74_4_k_cu_da56c359_346754cuda3std3__45__cpo6cbeginE,@object
	.size		_ZN40_INTERNAL_78ed1c74_4_k_cu_da56c359_346754cuda3std3__45__cpo6cbeginE,(_ZN40_INTERNAL_78ed1c74_4_k_cu_da56c359_346754cuda3std3__48in_placeE - _ZN40_INTERNAL_78ed1c74_4_k_cu_da56c359_346754cuda3std3__45__cpo6cbeginE)
_ZN40_INTERNAL_78ed1c74_4_k_cu_da56c359_346754cuda3std3__45__cpo6cbeginE:
	.zero		1
	.type		_ZN40_INTERNAL_78ed1c74_4_k_cu_da56c359_346754cuda3std3__48in_placeE,@object
	.size		_ZN40_INTERNAL_78ed1c74_4_k_cu_da56c359_346754cuda3std3__48in_placeE,(_ZN40_INTERNAL_78ed1c74_4_k_cu_da56c359_346754cuda3std6ranges3__45__cpo9iter_moveE - _ZN40_INTERNAL_78ed1c74_4_k_cu_da56c359_346754cuda3std3__48in_placeE)
_ZN40_INTERNAL_78ed1c74_4_k_cu_da56c359_346754cuda3std3__48in_placeE:
	.zero		1
	.type		_ZN40_INTERNAL_78ed1c74_4_k_cu_da56c359_346754cuda3std6ranges3__45__cpo9iter_moveE,@object
	.size		_ZN40_INTERNAL_78ed1c74_4_k_cu_da56c359_346754cuda3std6ranges3__45__cpo9iter_moveE,(_ZN40_INTERNAL_78ed1c74_4_k_cu_da56c359_346754cuda3std3__45__cpo5beginE - _ZN40_INTERNAL_78ed1c74_4_k_cu_da56c359_346754cuda3std6ranges3__45__cpo9iter_moveE)
_ZN40_INTERNAL_78ed1c74_4_k_cu_da56c359_346754cuda3std6ranges3__45__cpo9iter_moveE:
	.zero		1
	.type		_ZN40_INTERNAL_78ed1c74_4_k_cu_da56c359_346754cuda3std3__45__cpo5beginE,@object
	.size		_ZN40_INTERNAL_78ed1c74_4_k_cu_da56c359_346754cuda3std3__45__cpo5beginE,(_ZN40_INTERNAL_78ed1c74_4_k_cu_da56c359_346754cuda3std3__442_GLOBAL__N__78ed1c74_4_k_cu_da56c359_346756ignoreE - _ZN40_INTERNAL_78ed1c74_4_k_cu_da56c359_346754cuda3std3__45__cpo5beginE)
_ZN40_INTERNAL_78ed1c74_4_k_cu_da56c359_346754cuda3std3__45__cpo5beginE:
	.zero		1
	.type		_ZN40_INTERNAL_78ed1c74_4_k_cu_da56c359_346754cuda3std3__442_GLOBAL__N__78ed1c74_4_k_cu_da56c359_346756ignoreE,@object
	.size		_ZN40_INTERNAL_78ed1c74_4_k_cu_da56c359_346754cuda3std3__442_GLOBAL__N__78ed1c74_4_k_cu_da56c359_346756ignoreE,(_ZN40_INTERNAL_78ed1c74_4_k_cu_da56c359_346754cute7productE - _ZN40_INTERNAL_78ed1c74_4_k_cu_da56c359_346754cuda3std3__442_GLOBAL__N__78ed1c74_4_k_cu_da56c359_346756ignoreE)
_ZN40_INTERNAL_78ed1c74_4_k_cu_da56c359_346754cuda3std3__442_GLOBAL__N__78ed1c74_4_k_cu_da56c359_346756ignoreE:
	.zero		1
	.type		_ZN40_INTERNAL_78ed1c74_4_k_cu_da56c359_346754cute7productE,@object
	.size		_ZN40_INTERNAL_78ed1c74_4_k_cu_da56c359_346754cute7productE,(_ZN40_INTERNAL_78ed1c74_4_k_cu_da56c359_346754cuda3std3__45__cpo3endE - _ZN40_INTERNAL_78ed1c74_4_k_cu_da56c359_346754cute7productE)
_ZN40_INTERNAL_78ed1c74_4_k_cu_da56c359_346754cute7productE:
	.zero		1
	.type		_ZN40_INTERNAL_78ed1c74_4_k_cu_da56c359_346754cuda3std3__45__cpo3endE,@object
	.size		_ZN40_INTERNAL_78ed1c74_4_k_cu_da56c359_346754cuda3std3__45__cpo3endE,(_ZN40_INTERNAL_78ed1c74_4_k_cu_da56c359_346754cuda3std3__419piecewise_constructE - _ZN40_INTERNAL_78ed1c74_4_k_cu_da56c359_346754cuda3std3__45__cpo3endE)
_ZN40_INTERNAL_78ed1c74_4_k_cu_da56c359_346754cuda3std3__45__cpo3endE:
	.zero		1
	.type		_ZN40_INTERNAL_78ed1c74_4_k_cu_da56c359_346754cuda3std3__419piecewise_constructE,@object
	.size		_ZN40_INTERNAL_78ed1c74_4_k_cu_da56c359_346754cuda3std3__419piecewise_constructE,(_ZN40_INTERNAL_78ed1c74_4_k_cu_da56c359_346754cuda3std3__45__cpo4cendE - _ZN40_INTERNAL_78ed1c74_4_k_cu_da56c359_346754cuda3std3__419piecewise_constructE)
_ZN40_INTERNAL_78ed1c74_4_k_cu_da56c359_346754cuda3std3__419piecewise_constructE:
	.zero		1
	.type		_ZN40_INTERNAL_78ed1c74_4_k_cu_da56c359_346754cuda3std3__45__cpo4cendE,@object
	.size		_ZN40_INTERNAL_78ed1c74_4_k_cu_da56c359_346754cuda3std3__45__cpo4cendE,(_ZN40_INTERNAL_78ed1c74_4_k_cu_da56c359_346754cuda3std6ranges3__45__cpo4swapE - _ZN40_INTERNAL_78ed1c74_4_k_cu_da56c359_346754cuda3std3__45__cpo4cendE)
_ZN40_INTERNAL_78ed1c74_4_k_cu_da56c359_346754cuda3std3__45__cpo4cendE:
	.zero		1
	.type		_ZN40_INTERNAL_78ed1c74_4_k_cu_da56c359_346754cuda3std6ranges3__45__cpo4swapE,@object
	.size		_ZN40_INTERNAL_78ed1c74_4_k_cu_da56c359_346754cuda3std6ranges3__45__cpo4swapE,(.L_9 - _ZN40_INTERNAL_78ed1c74_4_k_cu_da56c359_346754cuda3std6ranges3__45__cpo4swapE)
_ZN40_INTERNAL_78ed1c74_4_k_cu_da56c359_346754cuda3std6ranges3__45__cpo4swapE:
	.zero		1
.L_9:


//--------------------- .nv.constant0._ZN7cutlass13device_kernelINS_4gemm6kernel13GemmUniversalIN4cute5tupleIJiiiiEEENS1_10collective13CollectiveMmaINS1_39MainloopSm90TmaGmmaRmemAWarpSpecializedILi2ENS5_IJNS4_1CILi1EEESB_SB_EEENS1_32KernelTmaWarpSpecializedPingpongEEENS5_IJNSA_ILi64EEENSA_ILi256EEESF_EEEfNS5_IJlSB_lEEEfNS5_IJSB_llEEENS4_8TiledMMAINS4_8MMA_AtomIJNS4_4SM904GMMA30MMA_64x256x8_F32TF32TF32_RS_TNILNSN_7ScaleInE1ELSP_1EEEEEENS4_6LayoutISC_NS5_IJNSA_ILi0EEEST_ST_EEEEENS5_IJNS4_10UnderscoreESW_SW_EEEEENS4_13SM90_TMA_LOADENS4_14ComposedLayoutINS4_7SwizzleILi3ELi4ELi3EEENS4_18smem_ptr_flag_bitsILi32EEENSS_INS5_IJNSA_ILi8EEENSA_ILi32EEEEEENS5_IJS16_SB_EEEEEEEvNS4_8identityESZ_NS10_INS11_ILi1ELi4ELi3EEES14_NSS_INS5_IJS15_S15_EEENS5_IJSB_S15_EEEEEEENS4_9Copy_AtomIJNS4_39AutoVectorizingCopyWithAssumedAlignmentILi128EEEfEEES1B_EENS_8epilogue10collective6detail29Sm90TmaWarpSpecializedAdapterINS1N_15DefaultEpilogueIfSI_SI_NS1M_6thread17LinearCombinationIfLi1EffLNS1R_9ScaleType4KindE0ELNS_15FloatRoundStyleE2EfEENS1_15EpilogueDefaultEEEEEvvEEEEvNT_6ParamsE --------------------------
	.section	.nv.constant0._ZN7cutlass13device_kernelINS_4gemm6kernel13GemmUniversalIN4cute5tupleIJiiiiEEENS1_10collective13CollectiveMmaINS1_39MainloopSm90TmaGmmaRmemAWarpSpecializedILi2ENS5_IJNS4_1CILi1EEESB_SB_EEENS1_32KernelTmaWarpSpecializedPingpongEEENS5_IJNSA_ILi64EEENSA_ILi256EEESF_EEEfNS5_IJlSB_lEEEfNS5_IJSB_llEEENS4_8TiledMMAINS4_8MMA_AtomIJNS4_4SM904GMMA30MMA_64x256x8_F32TF32TF32_RS_TNILNSN_7ScaleInE1ELSP_1EEEEEENS4_6LayoutISC_NS5_IJNSA_ILi0EEEST_ST_EEEEENS5_IJNS4_10UnderscoreESW_SW_EEEEENS4_13SM90_TMA_LOADENS4_14ComposedLayoutINS4_7SwizzleILi3ELi4ELi3EEENS4_18smem_ptr_flag_bitsILi32EEENSS_INS5_IJNSA_ILi8EEENSA_ILi32EEEEEENS5_IJS16_SB_EEEEEEEvNS4_8identityESZ_NS10_INS11_ILi1ELi4ELi3EEES14_NSS_INS5_IJS15_S15_EEENS5_IJSB_S15_EEEEEEENS4_9Copy_AtomIJNS4_39AutoVectorizingCopyWithAssumedAlignmentILi128EEEfEEES1B_EENS_8epilogue10collective6detail29Sm90TmaWarpSpecializedAdapterINS1N_15DefaultEpilogueIfSI_SI_NS1M_6thread17LinearCombinationIfLi1EffLNS1R_9ScaleType4KindE0ELNS_15FloatRoundStyleE2EfEENS1_15EpilogueDefaultEEEEEvvEEEEvNT_6ParamsE,"a",@progbits
	.sectionflags	@""
	.align	4
.nv.constant0._ZN7cutlass13device_kernelINS_4gemm6kernel13GemmUniversalIN4cute5tupleIJiiiiEEENS1_10collective13CollectiveMmaINS1_39MainloopSm90TmaGmmaRmemAWarpSpecializedILi2ENS5_IJNS4_1CILi1EEESB_SB_EEENS1_32KernelTmaWarpSpecializedPingpongEEENS5_IJNSA_ILi64EEENSA_ILi256EEESF_EEEfNS5_IJlSB_lEEEfNS5_IJSB_llEEENS4_8TiledMMAINS4_8MMA_AtomIJNS4_4SM904GMMA30MMA_64x256x8_F32TF32TF32_RS_TNILNSN_7ScaleInE1ELSP_1EEEEEENS4_6LayoutISC_NS5_IJNSA_ILi0EEEST_ST_EEEEENS5_IJNS4_10UnderscoreESW_SW_EEEEENS4_13SM90_TMA_LOADENS4_14ComposedLayoutINS4_7SwizzleILi3ELi4ELi3EEENS4_18smem_ptr_flag_bitsILi32EEENSS_INS5_IJNSA_ILi8EEENSA_ILi32EEEEEENS5_IJS16_SB_EEEEEEEvNS4_8identityESZ_NS10_INS11_ILi1ELi4ELi3EEES14_NSS_INS5_IJS15_S15_EEENS5_IJSB_S15_EEEEEEENS4_9Copy_AtomIJNS4_39AutoVectorizingCopyWithAssumedAlignmentILi128EEEfEEES1B_EENS_8epilogue10collective6detail29Sm90TmaWarpSpecializedAdapterINS1N_15DefaultEpilogueIfSI_SI_NS1M_6thread17LinearCombinationIfLi1EffLNS1R_9ScaleType4KindE0ELNS_15FloatRoundStyleE2EfEENS1_15EpilogueDefaultEEEEEvvEEEEvNT_6ParamsE:
	.zero		1664


//--------------------- SYMBOLS --------------------------

	.type		.nv.reservedSmem.offset0,@object
	.size		.nv.reservedSmem.offset0,0x4
	.type		__assertfail,@function
